//
// Generated by NVIDIA NVVM Compiler
//
// Compiler Build ID: CL-36424714
// Cuda compilation tools, release 13.0, V13.0.88
// Based on NVVM 20.0.0
//

.version 9.0
.target sm_100
.address_size 64

	// .globl	_Z6interpiPKfS0_S0_PfiS0_iS0_iS0_S0_S0_

.visible .entry _Z6interpiPKfS0_S0_PfiS0_iS0_iS0_S0_S0_(
	.param .u32 _Z6interpiPKfS0_S0_PfiS0_iS0_iS0_S0_S0__param_0,
	.param .u64 .ptr .align 1 _Z6interpiPKfS0_S0_PfiS0_iS0_iS0_S0_S0__param_1,
	.param .u64 .ptr .align 1 _Z6interpiPKfS0_S0_PfiS0_iS0_iS0_S0_S0__param_2,
	.param .u64 .ptr .align 1 _Z6interpiPKfS0_S0_PfiS0_iS0_iS0_S0_S0__param_3,
	.param .u64 .ptr .align 1 _Z6interpiPKfS0_S0_PfiS0_iS0_iS0_S0_S0__param_4,
	.param .u32 _Z6interpiPKfS0_S0_PfiS0_iS0_iS0_S0_S0__param_5,
	.param .u64 .ptr .align 1 _Z6interpiPKfS0_S0_PfiS0_iS0_iS0_S0_S0__param_6,
	.param .u32 _Z6interpiPKfS0_S0_PfiS0_iS0_iS0_S0_S0__param_7,
	.param .u64 .ptr .align 1 _Z6interpiPKfS0_S0_PfiS0_iS0_iS0_S0_S0__param_8,
	.param .u32 _Z6interpiPKfS0_S0_PfiS0_iS0_iS0_S0_S0__param_9,
	.param .u64 .ptr .align 1 _Z6interpiPKfS0_S0_PfiS0_iS0_iS0_S0_S0__param_10,
	.param .u64 .ptr .align 1 _Z6interpiPKfS0_S0_PfiS0_iS0_iS0_S0_S0__param_11,
	.param .u64 .ptr .align 1 _Z6interpiPKfS0_S0_PfiS0_iS0_iS0_S0_S0__param_12
)
{
	.reg .pred 	%p<106>;
	.reg .b32 	%r<242>;
	.reg .b32 	%f<270>;
	.reg .b64 	%rd<78>;

	ld.param.u32 	%r86, [_Z6interpiPKfS0_S0_PfiS0_iS0_iS0_S0_S0__param_0];
	ld.param.u64 	%rd14, [_Z6interpiPKfS0_S0_PfiS0_iS0_iS0_S0_S0__param_1];
	ld.param.u64 	%rd16, [_Z6interpiPKfS0_S0_PfiS0_iS0_iS0_S0_S0__param_3];
	ld.param.u32 	%r87, [_Z6interpiPKfS0_S0_PfiS0_iS0_iS0_S0_S0__param_5];
	ld.param.u64 	%rd20, [_Z6interpiPKfS0_S0_PfiS0_iS0_iS0_S0_S0__param_6];
	ld.param.u32 	%r88, [_Z6interpiPKfS0_S0_PfiS0_iS0_iS0_S0_S0__param_7];
	ld.param.u64 	%rd21, [_Z6interpiPKfS0_S0_PfiS0_iS0_iS0_S0_S0__param_8];
	ld.param.u32 	%r89, [_Z6interpiPKfS0_S0_PfiS0_iS0_iS0_S0_S0__param_9];
	ld.param.u64 	%rd22, [_Z6interpiPKfS0_S0_PfiS0_iS0_iS0_S0_S0__param_10];
	ld.param.u64 	%rd18, [_Z6interpiPKfS0_S0_PfiS0_iS0_iS0_S0_S0__param_11];
	ld.param.u64 	%rd19, [_Z6interpiPKfS0_S0_PfiS0_iS0_iS0_S0_S0__param_12];
	cvta.to.global.u64 	%rd1, %rd22;
	cvta.to.global.u64 	%rd2, %rd20;
	cvta.to.global.u64 	%rd3, %rd21;
	mov.u32 	%r90, %tid.x;
	mov.u32 	%r91, %ctaid.x;
	mov.u32 	%r1, %ntid.x;
	mad.lo.s32 	%r205, %r91, %r1, %r90;
	setp.ge.s32 	%p3, %r205, %r86;
	@%p3 bra 	$L__BB0_51;
	ld.param.u64 	%rd76, [_Z6interpiPKfS0_S0_PfiS0_iS0_iS0_S0_S0__param_4];
	ld.param.u64 	%rd75, [_Z6interpiPKfS0_S0_PfiS0_iS0_iS0_S0_S0__param_2];
	cvta.to.global.u64 	%rd4, %rd19;
	ld.global.nc.f32 	%f1, [%rd3];
	add.s32 	%r3, %r88, -1;
	ld.global.nc.f32 	%f2, [%rd2];
	add.s32 	%r4, %r87, -1;
	ld.global.nc.f32 	%f3, [%rd1];
	add.s32 	%r5, %r89, -1;
	ld.global.nc.f32 	%f4, [%rd4];
	mul.lo.s32 	%r6, %r89, %r87;
	mov.u32 	%r92, %nctaid.x;
	mul.lo.s32 	%r7, %r1, %r92;
	add.s32 	%r8, %r88, -2;
	add.s32 	%r93, %r88, 7;
	and.b32  	%r94, %r93, 7;
	add.s32 	%r9, %r94, -1;
	add.s32 	%r95, %r88, 3;
	and.b32  	%r10, %r95, 3;
	add.s32 	%r11, %r87, -2;
	add.s32 	%r96, %r87, 7;
	and.b32  	%r97, %r96, 7;
	add.s32 	%r12, %r97, -1;
	add.s32 	%r98, %r87, 3;
	and.b32  	%r13, %r98, 3;
	add.s32 	%r14, %r89, -2;
	add.s32 	%r99, %r89, 7;
	and.b32  	%r100, %r99, 7;
	add.s32 	%r15, %r100, -1;
	add.s32 	%r101, %r89, 3;
	and.b32  	%r16, %r101, 3;
	and.b32  	%r17, %r93, 3;
	and.b32  	%r18, %r95, 1;
	and.b32  	%r19, %r96, 3;
	and.b32  	%r20, %r98, 1;
	and.b32  	%r21, %r99, 3;
	and.b32  	%r22, %r101, 1;
	cvta.to.global.u64 	%rd5, %rd75;
	cvta.to.global.u64 	%rd6, %rd14;
	cvta.to.global.u64 	%rd7, %rd16;
	cvta.to.global.u64 	%rd8, %rd18;
	cvta.to.global.u64 	%rd9, %rd76;
$L__BB0_2:
	setp.lt.s32 	%p4, %r88, 2;
	mul.wide.s32 	%rd23, %r205, 4;
	add.s64 	%rd24, %rd5, %rd23;
	ld.global.nc.f32 	%f5, [%rd24];
	mov.b32 	%r217, 0;
	@%p4 bra 	$L__BB0_15;
	setp.lt.u32 	%p5, %r8, 7;
	sub.f32 	%f34, %f1, %f5;
	abs.f32 	%f259, %f34;
	mov.b32 	%r213, 1;
	mov.b32 	%r217, 0;
	@%p5 bra 	$L__BB0_7;
	add.s64 	%rd77, %rd3, 16;
	mov.b32 	%r206, 0;
	mov.u32 	%r217, %r206;
$L__BB0_5:
	.pragma "nounroll";
	add.s32 	%r107, %r206, 1;
	ld.global.nc.f32 	%f35, [%rd77+-12];
	sub.f32 	%f36, %f35, %f5;
	abs.f32 	%f37, %f36;
	setp.lt.f32 	%p6, %f37, %f259;
	selp.b32 	%r108, %r107, %r217, %p6;
	selp.f32 	%f38, %f37, %f259, %p6;
	ld.global.nc.f32 	%f39, [%rd77+-8];
	sub.f32 	%f40, %f39, %f5;
	abs.f32 	%f41, %f40;
	setp.lt.f32 	%p7, %f41, %f38;
	add.s32 	%r109, %r206, 2;
	selp.b32 	%r110, %r109, %r108, %p7;
	selp.f32 	%f42, %f41, %f38, %p7;
	ld.global.nc.f32 	%f43, [%rd77+-4];
	sub.f32 	%f44, %f43, %f5;
	abs.f32 	%f45, %f44;
	setp.lt.f32 	%p8, %f45, %f42;
	add.s32 	%r111, %r206, 3;
	selp.b32 	%r112, %r111, %r110, %p8;
	selp.f32 	%f46, %f45, %f42, %p8;
	ld.global.nc.f32 	%f47, [%rd77];
	sub.f32 	%f48, %f47, %f5;
	abs.f32 	%f49, %f48;
	setp.lt.f32 	%p9, %f49, %f46;
	add.s32 	%r113, %r206, 4;
	selp.b32 	%r114, %r113, %r112, %p9;
	selp.f32 	%f50, %f49, %f46, %p9;
	ld.global.nc.f32 	%f51, [%rd77+4];
	sub.f32 	%f52, %f51, %f5;
	abs.f32 	%f53, %f52;
	setp.lt.f32 	%p10, %f53, %f50;
	add.s32 	%r115, %r206, 5;
	selp.b32 	%r116, %r115, %r114, %p10;
	selp.f32 	%f54, %f53, %f50, %p10;
	ld.global.nc.f32 	%f55, [%rd77+8];
	sub.f32 	%f56, %f55, %f5;
	abs.f32 	%f57, %f56;
	setp.lt.f32 	%p11, %f57, %f54;
	add.s32 	%r117, %r206, 6;
	selp.b32 	%r118, %r117, %r116, %p11;
	selp.f32 	%f58, %f57, %f54, %p11;
	ld.global.nc.f32 	%f59, [%rd77+12];
	sub.f32 	%f60, %f59, %f5;
	abs.f32 	%f61, %f60;
	setp.lt.f32 	%p12, %f61, %f58;
	add.s32 	%r119, %r206, 7;
	selp.b32 	%r120, %r119, %r118, %p12;
	selp.f32 	%f62, %f61, %f58, %p12;
	ld.global.nc.f32 	%f63, [%rd77+16];
	sub.f32 	%f64, %f63, %f5;
	abs.f32 	%f65, %f64;
	setp.lt.f32 	%p13, %f65, %f62;
	add.s32 	%r206, %r206, 8;
	selp.b32 	%r217, %r206, %r120, %p13;
	selp.f32 	%f259, %f65, %f62, %p13;
	add.s64 	%rd77, %rd77, 32;
	and.b32  	%r121, %r3, -8;
	setp.ne.s32 	%p14, %r206, %r121;
	@%p14 bra 	$L__BB0_5;
	add.s32 	%r213, %r206, 1;
$L__BB0_7:
	and.b32  	%r122, %r3, 7;
	setp.eq.s32 	%p15, %r122, 0;
	@%p15 bra 	$L__BB0_15;
	setp.lt.u32 	%p16, %r9, 3;
	@%p16 bra 	$L__BB0_10;
	mul.wide.u32 	%rd25, %r213, 4;
	add.s64 	%rd26, %rd3, %rd25;
	ld.global.nc.f32 	%f66, [%rd26];
	sub.f32 	%f67, %f66, %f5;
	abs.f32 	%f68, %f67;
	setp.lt.f32 	%p17, %f68, %f259;
	selp.b32 	%r124, %r213, %r217, %p17;
	selp.f32 	%f69, %f68, %f259, %p17;
	add.s32 	%r125, %r213, 1;
	ld.global.nc.f32 	%f70, [%rd26+4];
	sub.f32 	%f71, %f70, %f5;
	abs.f32 	%f72, %f71;
	setp.lt.f32 	%p18, %f72, %f69;
	selp.b32 	%r126, %r125, %r124, %p18;
	selp.f32 	%f73, %f72, %f69, %p18;
	add.s32 	%r127, %r213, 2;
	ld.global.nc.f32 	%f74, [%rd26+8];
	sub.f32 	%f75, %f74, %f5;
	abs.f32 	%f76, %f75;
	setp.lt.f32 	%p19, %f76, %f73;
	selp.b32 	%r128, %r127, %r126, %p19;
	selp.f32 	%f77, %f76, %f73, %p19;
	add.s32 	%r129, %r213, 3;
	ld.global.nc.f32 	%f78, [%rd26+12];
	sub.f32 	%f79, %f78, %f5;
	abs.f32 	%f80, %f79;
	setp.lt.f32 	%p20, %f80, %f77;
	selp.b32 	%r217, %r129, %r128, %p20;
	selp.f32 	%f259, %f80, %f77, %p20;
	add.s32 	%r213, %r213, 4;
$L__BB0_10:
	setp.eq.s32 	%p21, %r17, 0;
	@%p21 bra 	$L__BB0_15;
	setp.eq.s32 	%p22, %r10, 1;
	@%p22 bra 	$L__BB0_13;
	mul.wide.u32 	%rd27, %r213, 4;
	add.s64 	%rd28, %rd3, %rd27;
	ld.global.nc.f32 	%f81, [%rd28];
	sub.f32 	%f82, %f81, %f5;
	abs.f32 	%f83, %f82;
	setp.lt.f32 	%p23, %f83, %f259;
	selp.b32 	%r131, %r213, %r217, %p23;
	selp.f32 	%f84, %f83, %f259, %p23;
	add.s32 	%r132, %r213, 1;
	ld.global.nc.f32 	%f85, [%rd28+4];
	sub.f32 	%f86, %f85, %f5;
	abs.f32 	%f87, %f86;
	setp.lt.f32 	%p24, %f87, %f84;
	selp.b32 	%r217, %r132, %r131, %p24;
	selp.f32 	%f259, %f87, %f84, %p24;
	add.s32 	%r213, %r213, 2;
$L__BB0_13:
	setp.eq.s32 	%p25, %r18, 0;
	@%p25 bra 	$L__BB0_15;
	mul.wide.u32 	%rd29, %r213, 4;
	add.s64 	%rd30, %rd3, %rd29;
	ld.global.nc.f32 	%f88, [%rd30];
	sub.f32 	%f89, %f88, %f5;
	abs.f32 	%f90, %f89;
	setp.lt.f32 	%p26, %f90, %f259;
	selp.b32 	%r217, %r213, %r217, %p26;
$L__BB0_15:
	setp.lt.s32 	%p27, %r87, 2;
	setp.eq.s32 	%p28, %r217, %r3;
	selp.s32 	%r134, -1, 0, %p28;
	add.s32 	%r44, %r217, %r134;
	mul.wide.s32 	%rd31, %r205, 4;
	add.s64 	%rd32, %rd6, %rd31;
	ld.global.nc.f32 	%f14, [%rd32];
	mov.b32 	%r229, 0;
	@%p27 bra 	$L__BB0_27;
	setp.lt.u32 	%p29, %r11, 7;
	sub.f32 	%f91, %f2, %f14;
	abs.f32 	%f262, %f91;
	mov.b32 	%r222, 1;
	mov.b32 	%r229, 0;
	@%p29 bra 	$L__BB0_19;
	mov.b32 	%r222, 1;
	mov.b32 	%r229, 0;
$L__BB0_18:
	.pragma "nounroll";
	mul.wide.u32 	%rd33, %r222, 4;
	add.s64 	%rd34, %rd2, %rd33;
	ld.global.nc.f32 	%f92, [%rd34];
	sub.f32 	%f93, %f92, %f14;
	abs.f32 	%f94, %f93;
	setp.lt.f32 	%p30, %f94, %f262;
	selp.b32 	%r140, %r222, %r229, %p30;
	selp.f32 	%f95, %f94, %f262, %p30;
	add.s32 	%r141, %r222, 1;
	ld.global.nc.f32 	%f96, [%rd34+4];
	sub.f32 	%f97, %f96, %f14;
	abs.f32 	%f98, %f97;
	setp.lt.f32 	%p31, %f98, %f95;
	selp.b32 	%r142, %r141, %r140, %p31;
	selp.f32 	%f99, %f98, %f95, %p31;
	add.s32 	%r143, %r222, 2;
	ld.global.nc.f32 	%f100, [%rd34+8];
	sub.f32 	%f101, %f100, %f14;
	abs.f32 	%f102, %f101;
	setp.lt.f32 	%p32, %f102, %f99;
	selp.b32 	%r144, %r143, %r142, %p32;
	selp.f32 	%f103, %f102, %f99, %p32;
	add.s32 	%r145, %r222, 3;
	ld.global.nc.f32 	%f104, [%rd34+12];
	sub.f32 	%f105, %f104, %f14;
	abs.f32 	%f106, %f105;
	setp.lt.f32 	%p33, %f106, %f103;
	selp.b32 	%r146, %r145, %r144, %p33;
	selp.f32 	%f107, %f106, %f103, %p33;
	add.s32 	%r147, %r222, 4;
	ld.global.nc.f32 	%f108, [%rd34+16];
	sub.f32 	%f109, %f108, %f14;
	abs.f32 	%f110, %f109;
	setp.lt.f32 	%p34, %f110, %f107;
	selp.b32 	%r148, %r147, %r146, %p34;
	selp.f32 	%f111, %f110, %f107, %p34;
	add.s32 	%r149, %r222, 5;
	ld.global.nc.f32 	%f112, [%rd34+20];
	sub.f32 	%f113, %f112, %f14;
	abs.f32 	%f114, %f113;
	setp.lt.f32 	%p35, %f114, %f111;
	selp.b32 	%r150, %r149, %r148, %p35;
	selp.f32 	%f115, %f114, %f111, %p35;
	add.s32 	%r151, %r222, 6;
	ld.global.nc.f32 	%f116, [%rd34+24];
	sub.f32 	%f117, %f116, %f14;
	abs.f32 	%f118, %f117;
	setp.lt.f32 	%p36, %f118, %f115;
	selp.b32 	%r152, %r151, %r150, %p36;
	selp.f32 	%f119, %f118, %f115, %p36;
	add.s32 	%r153, %r222, 7;
	ld.global.nc.f32 	%f120, [%rd34+28];
	sub.f32 	%f121, %f120, %f14;
	abs.f32 	%f122, %f121;
	setp.lt.f32 	%p37, %f122, %f119;
	selp.b32 	%r229, %r153, %r152, %p37;
	selp.f32 	%f262, %f122, %f119, %p37;
	add.s32 	%r222, %r222, 8;
	and.b32  	%r154, %r4, -8;
	setp.ne.s32 	%p38, %r153, %r154;
	@%p38 bra 	$L__BB0_18;
$L__BB0_19:
	and.b32  	%r155, %r4, 7;
	setp.eq.s32 	%p39, %r155, 0;
	@%p39 bra 	$L__BB0_27;
	setp.lt.u32 	%p40, %r12, 3;
	@%p40 bra 	$L__BB0_22;
	mul.wide.u32 	%rd35, %r222, 4;
	add.s64 	%rd36, %rd2, %rd35;
	ld.global.nc.f32 	%f123, [%rd36];
	sub.f32 	%f124, %f123, %f14;
	abs.f32 	%f125, %f124;
	setp.lt.f32 	%p41, %f125, %f262;
	selp.b32 	%r157, %r222, %r229, %p41;
	selp.f32 	%f126, %f125, %f262, %p41;
	add.s32 	%r158, %r222, 1;
	ld.global.nc.f32 	%f127, [%rd36+4];
	sub.f32 	%f128, %f127, %f14;
	abs.f32 	%f129, %f128;
	setp.lt.f32 	%p42, %f129, %f126;
	selp.b32 	%r159, %r158, %r157, %p42;
	selp.f32 	%f130, %f129, %f126, %p42;
	add.s32 	%r160, %r222, 2;
	ld.global.nc.f32 	%f131, [%rd36+8];
	sub.f32 	%f132, %f131, %f14;
	abs.f32 	%f133, %f132;
	setp.lt.f32 	%p43, %f133, %f130;
	selp.b32 	%r161, %r160, %r159, %p43;
	selp.f32 	%f134, %f133, %f130, %p43;
	add.s32 	%r162, %r222, 3;
	ld.global.nc.f32 	%f135, [%rd36+12];
	sub.f32 	%f136, %f135, %f14;
	abs.f32 	%f137, %f136;
	setp.lt.f32 	%p44, %f137, %f134;
	selp.b32 	%r229, %r162, %r161, %p44;
	selp.f32 	%f262, %f137, %f134, %p44;
	add.s32 	%r222, %r222, 4;
$L__BB0_22:
	setp.eq.s32 	%p45, %r19, 0;
	@%p45 bra 	$L__BB0_27;
	setp.eq.s32 	%p46, %r13, 1;
	@%p46 bra 	$L__BB0_25;
	mul.wide.u32 	%rd37, %r222, 4;
	add.s64 	%rd38, %rd2, %rd37;
	ld.global.nc.f32 	%f138, [%rd38];
	sub.f32 	%f139, %f138, %f14;
	abs.f32 	%f140, %f139;
	setp.lt.f32 	%p47, %f140, %f262;
	selp.b32 	%r164, %r222, %r229, %p47;
	selp.f32 	%f141, %f140, %f262, %p47;
	add.s32 	%r165, %r222, 1;
	ld.global.nc.f32 	%f142, [%rd38+4];
	sub.f32 	%f143, %f142, %f14;
	abs.f32 	%f144, %f143;
	setp.lt.f32 	%p48, %f144, %f141;
	selp.b32 	%r229, %r165, %r164, %p48;
	selp.f32 	%f262, %f144, %f141, %p48;
	add.s32 	%r222, %r222, 2;
$L__BB0_25:
	setp.eq.s32 	%p49, %r20, 0;
	@%p49 bra 	$L__BB0_27;
	mul.wide.u32 	%rd39, %r222, 4;
	add.s64 	%rd40, %rd2, %rd39;
	ld.global.nc.f32 	%f145, [%rd40];
	sub.f32 	%f146, %f145, %f14;
	abs.f32 	%f147, %f146;
	setp.lt.f32 	%p50, %f147, %f262;
	selp.b32 	%r229, %r222, %r229, %p50;
$L__BB0_27:
	setp.lt.s32 	%p51, %r89, 2;
	setp.eq.s32 	%p52, %r229, %r4;
	selp.s32 	%r167, -1, 0, %p52;
	add.s32 	%r64, %r229, %r167;
	mul.wide.s32 	%rd41, %r205, 4;
	add.s64 	%rd42, %rd7, %rd41;
	ld.global.nc.f32 	%f23, [%rd42];
	mov.b32 	%r241, 0;
	@%p51 bra 	$L__BB0_39;
	setp.lt.u32 	%p53, %r14, 7;
	sub.f32 	%f148, %f3, %f23;
	abs.f32 	%f266, %f148;
	mov.b32 	%r234, 1;
	mov.b32 	%r241, 0;
	@%p53 bra 	$L__BB0_31;
	mov.b32 	%r234, 1;
	mov.b32 	%r241, 0;
$L__BB0_30:
	.pragma "nounroll";
	mul.wide.u32 	%rd43, %r234, 4;
	add.s64 	%rd44, %rd1, %rd43;
	ld.global.nc.f32 	%f149, [%rd44];
	sub.f32 	%f150, %f149, %f23;
	abs.f32 	%f151, %f150;
	setp.lt.f32 	%p54, %f151, %f266;
	selp.b32 	%r173, %r234, %r241, %p54;
	selp.f32 	%f152, %f151, %f266, %p54;
	add.s32 	%r174, %r234, 1;
	ld.global.nc.f32 	%f153, [%rd44+4];
	sub.f32 	%f154, %f153, %f23;
	abs.f32 	%f155, %f154;
	setp.lt.f32 	%p55, %f155, %f152;
	selp.b32 	%r175, %r174, %r173, %p55;
	selp.f32 	%f156, %f155, %f152, %p55;
	add.s32 	%r176, %r234, 2;
	ld.global.nc.f32 	%f157, [%rd44+8];
	sub.f32 	%f158, %f157, %f23;
	abs.f32 	%f159, %f158;
	setp.lt.f32 	%p56, %f159, %f156;
	selp.b32 	%r177, %r176, %r175, %p56;
	selp.f32 	%f160, %f159, %f156, %p56;
	add.s32 	%r178, %r234, 3;
	ld.global.nc.f32 	%f161, [%rd44+12];
	sub.f32 	%f162, %f161, %f23;
	abs.f32 	%f163, %f162;
	setp.lt.f32 	%p57, %f163, %f160;
	selp.b32 	%r179, %r178, %r177, %p57;
	selp.f32 	%f164, %f163, %f160, %p57;
	add.s32 	%r180, %r234, 4;
	ld.global.nc.f32 	%f165, [%rd44+16];
	sub.f32 	%f166, %f165, %f23;
	abs.f32 	%f167, %f166;
	setp.lt.f32 	%p58, %f167, %f164;
	selp.b32 	%r181, %r180, %r179, %p58;
	selp.f32 	%f168, %f167, %f164, %p58;
	add.s32 	%r182, %r234, 5;
	ld.global.nc.f32 	%f169, [%rd44+20];
	sub.f32 	%f170, %f169, %f23;
	abs.f32 	%f171, %f170;
	setp.lt.f32 	%p59, %f171, %f168;
	selp.b32 	%r183, %r182, %r181, %p59;
	selp.f32 	%f172, %f171, %f168, %p59;
	add.s32 	%r184, %r234, 6;
	ld.global.nc.f32 	%f173, [%rd44+24];
	sub.f32 	%f174, %f173, %f23;
	abs.f32 	%f175, %f174;
	setp.lt.f32 	%p60, %f175, %f172;
	selp.b32 	%r185, %r184, %r183, %p60;
	selp.f32 	%f176, %f175, %f172, %p60;
	add.s32 	%r186, %r234, 7;
	ld.global.nc.f32 	%f177, [%rd44+28];
	sub.f32 	%f178, %f177, %f23;
	abs.f32 	%f179, %f178;
	setp.lt.f32 	%p61, %f179, %f176;
	selp.b32 	%r241, %r186, %r185, %p61;
	selp.f32 	%f266, %f179, %f176, %p61;
	add.s32 	%r234, %r234, 8;
	and.b32  	%r187, %r5, -8;
	setp.ne.s32 	%p62, %r186, %r187;
	@%p62 bra 	$L__BB0_30;
$L__BB0_31:
	and.b32  	%r188, %r5, 7;
	setp.eq.s32 	%p63, %r188, 0;
	@%p63 bra 	$L__BB0_39;
	setp.lt.u32 	%p64, %r15, 3;
	@%p64 bra 	$L__BB0_34;
	mul.wide.u32 	%rd45, %r234, 4;
	add.s64 	%rd46, %rd1, %rd45;
	ld.global.nc.f32 	%f180, [%rd46];
	sub.f32 	%f181, %f180, %f23;
	abs.f32 	%f182, %f181;
	setp.lt.f32 	%p65, %f182, %f266;
	selp.b32 	%r190, %r234, %r241, %p65;
	selp.f32 	%f183, %f182, %f266, %p65;
	add.s32 	%r191, %r234, 1;
	ld.global.nc.f32 	%f184, [%rd46+4];
	sub.f32 	%f185, %f184, %f23;
	abs.f32 	%f186, %f185;
	setp.lt.f32 	%p66, %f186, %f183;
	selp.b32 	%r192, %r191, %r190, %p66;
	selp.f32 	%f187, %f186, %f183, %p66;
	add.s32 	%r193, %r234, 2;
	ld.global.nc.f32 	%f188, [%rd46+8];
	sub.f32 	%f189, %f188, %f23;
	abs.f32 	%f190, %f189;
	setp.lt.f32 	%p67, %f190, %f187;
	selp.b32 	%r194, %r193, %r192, %p67;
	selp.f32 	%f191, %f190, %f187, %p67;
	add.s32 	%r195, %r234, 3;
	ld.global.nc.f32 	%f192, [%rd46+12];
	sub.f32 	%f193, %f192, %f23;
	abs.f32 	%f194, %f193;
	setp.lt.f32 	%p68, %f194, %f191;
	selp.b32 	%r241, %r195, %r194, %p68;
	selp.f32 	%f266, %f194, %f191, %p68;
	add.s32 	%r234, %r234, 4;
$L__BB0_34:
	setp.eq.s32 	%p69, %r21, 0;
	@%p69 bra 	$L__BB0_39;
	setp.eq.s32 	%p70, %r16, 1;
	@%p70 bra 	$L__BB0_37;
	mul.wide.u32 	%rd47, %r234, 4;
	add.s64 	%rd48, %rd1, %rd47;
	ld.global.nc.f32 	%f195, [%rd48];
	sub.f32 	%f196, %f195, %f23;
	abs.f32 	%f197, %f196;
	setp.lt.f32 	%p71, %f197, %f266;
	selp.b32 	%r197, %r234, %r241, %p71;
	selp.f32 	%f198, %f197, %f266, %p71;
	add.s32 	%r198, %r234, 1;
	ld.global.nc.f32 	%f199, [%rd48+4];
	sub.f32 	%f200, %f199, %f23;
	abs.f32 	%f201, %f200;
	setp.lt.f32 	%p72, %f201, %f198;
	selp.b32 	%r241, %r198, %r197, %p72;
	selp.f32 	%f266, %f201, %f198, %p72;
	add.s32 	%r234, %r234, 2;
$L__BB0_37:
	setp.eq.s32 	%p73, %r22, 0;
	@%p73 bra 	$L__BB0_39;
	mul.wide.u32 	%rd49, %r234, 4;
	add.s64 	%rd50, %rd1, %rd49;
	ld.global.nc.f32 	%f202, [%rd50];
	sub.f32 	%f203, %f202, %f23;
	abs.f32 	%f204, %f203;
	setp.lt.f32 	%p74, %f204, %f266;
	selp.b32 	%r241, %r234, %r241, %p74;
$L__BB0_39:
	setp.eq.s32 	%p76, %r241, %r5;
	selp.s32 	%r199, -1, 0, %p76;
	add.s32 	%r84, %r241, %r199;
	setp.lt.f32 	%p77, %f5, %f4;
	mul.wide.s32 	%rd51, %r44, 4;
	add.s64 	%rd13, %rd3, %rd51;
	mov.pred 	%p105, -1;
	@%p77 bra 	$L__BB0_48;
	ld.global.nc.f32 	%f205, [%rd4+4];
	setp.gt.f32 	%p79, %f5, %f205;
	@%p79 bra 	$L__BB0_48;
	ld.global.nc.f32 	%f206, [%rd4+8];
	setp.lt.f32 	%p81, %f14, %f206;
	@%p81 bra 	$L__BB0_48;
	ld.global.nc.f32 	%f207, [%rd4+12];
	setp.gt.f32 	%p83, %f14, %f207;
	@%p83 bra 	$L__BB0_48;
	ld.global.nc.f32 	%f208, [%rd4+16];
	setp.lt.f32 	%p85, %f23, %f208;
	@%p85 bra 	$L__BB0_48;
	ld.global.nc.f32 	%f209, [%rd4+20];
	setp.gt.f32 	%p87, %f23, %f209;
	@%p87 bra 	$L__BB0_48;
	ld.global.nc.f32 	%f210, [%rd13+4];
	ld.global.nc.f32 	%f211, [%rd13];
	setp.eq.f32 	%p89, %f210, %f211;
	@%p89 bra 	$L__BB0_48;
	mul.wide.s32 	%rd52, %r64, 4;
	add.s64 	%rd53, %rd2, %rd52;
	ld.global.nc.f32 	%f212, [%rd53+4];
	ld.global.nc.f32 	%f213, [%rd53];
	setp.eq.f32 	%p91, %f212, %f213;
	@%p91 bra 	$L__BB0_48;
	mul.wide.s32 	%rd54, %r84, 4;
	add.s64 	%rd55, %rd1, %rd54;
	ld.global.nc.f32 	%f214, [%rd55+4];
	ld.global.nc.f32 	%f215, [%rd55];
	setp.eq.f32 	%p105, %f214, %f215;
$L__BB0_48:
	setp.lt.s32 	%p92, %r44, 0;
	or.pred  	%p93, %p105, %p92;
	setp.lt.s32 	%p94, %r64, 0;
	or.pred  	%p95, %p93, %p94;
	setp.lt.s32 	%p96, %r84, 0;
	or.pred  	%p97, %p95, %p96;
	setp.ge.s32 	%p98, %r44, %r3;
	or.pred  	%p99, %p97, %p98;
	setp.ge.s32 	%p100, %r64, %r4;
	or.pred  	%p101, %p99, %p100;
	setp.ge.s32 	%p102, %r84, %r5;
	or.pred  	%p103, %p101, %p102;
	mov.f32 	%f269, 0f00000000;
	@%p103 bra 	$L__BB0_50;
	mul.wide.u32 	%rd56, %r44, 4;
	add.s64 	%rd57, %rd3, %rd56;
	ld.global.nc.f32 	%f217, [%rd57];
	ld.global.nc.f32 	%f218, [%rd13+4];
	mul.wide.u32 	%rd58, %r64, 4;
	add.s64 	%rd59, %rd2, %rd58;
	ld.global.nc.f32 	%f219, [%rd59];
	add.s32 	%r200, %r64, 1;
	mul.wide.u32 	%rd60, %r200, 4;
	add.s64 	%rd61, %rd2, %rd60;
	ld.global.nc.f32 	%f220, [%rd61];
	mul.wide.u32 	%rd62, %r84, 4;
	add.s64 	%rd63, %rd1, %rd62;
	ld.global.nc.f32 	%f221, [%rd63];
	add.s32 	%r201, %r84, 1;
	mul.wide.u32 	%rd64, %r201, 4;
	add.s64 	%rd65, %rd1, %rd64;
	ld.global.nc.f32 	%f222, [%rd65];
	sub.f32 	%f223, %f5, %f217;
	sub.f32 	%f224, %f218, %f217;
	div.rn.f32 	%f225, %f223, %f224;
	sub.f32 	%f226, %f14, %f219;
	sub.f32 	%f227, %f220, %f219;
	div.rn.f32 	%f228, %f226, %f227;
	sub.f32 	%f229, %f23, %f221;
	sub.f32 	%f230, %f222, %f221;
	div.rn.f32 	%f231, %f229, %f230;
	mul.lo.s32 	%r202, %r6, %r44;
	mad.lo.s32 	%r203, %r64, %r89, %r202;
	add.s32 	%r204, %r84, %r203;
	mul.wide.s32 	%rd66, %r204, 4;
	add.s64 	%rd67, %rd8, %rd66;
	ld.global.nc.f32 	%f232, [%rd67];
	mov.f32 	%f233, 0f3F800000;
	sub.f32 	%f234, %f233, %f225;
	mul.wide.s32 	%rd68, %r6, 4;
	add.s64 	%rd69, %rd67, %rd68;
	ld.global.nc.f32 	%f235, [%rd69];
	mul.f32 	%f236, %f225, %f235;
	fma.rn.f32 	%f237, %f232, %f234, %f236;
	mul.wide.s32 	%rd70, %r89, 4;
	add.s64 	%rd71, %rd67, %rd70;
	ld.global.nc.f32 	%f238, [%rd71];
	add.s64 	%rd72, %rd71, %rd68;
	ld.global.nc.f32 	%f239, [%rd72];
	mul.f32 	%f240, %f225, %f239;
	fma.rn.f32 	%f241, %f234, %f238, %f240;
	ld.global.nc.f32 	%f242, [%rd67+4];
	ld.global.nc.f32 	%f243, [%rd69+4];
	mul.f32 	%f244, %f225, %f243;
	fma.rn.f32 	%f245, %f234, %f242, %f244;
	ld.global.nc.f32 	%f246, [%rd71+4];
	ld.global.nc.f32 	%f247, [%rd72+4];
	mul.f32 	%f248, %f225, %f247;
	fma.rn.f32 	%f249, %f234, %f246, %f248;
	sub.f32 	%f250, %f233, %f228;
	mul.f32 	%f251, %f228, %f241;
	fma.rn.f32 	%f252, %f250, %f237, %f251;
	mul.f32 	%f253, %f228, %f249;
	fma.rn.f32 	%f254, %f250, %f245, %f253;
	sub.f32 	%f255, %f233, %f231;
	mul.f32 	%f256, %f231, %f254;
	fma.rn.f32 	%f269, %f255, %f252, %f256;
$L__BB0_50:
	mul.wide.s32 	%rd73, %r205, 4;
	add.s64 	%rd74, %rd9, %rd73;
	st.global.f32 	[%rd74], %f269;
	add.s32 	%r205, %r205, %r7;
	setp.lt.s32 	%p104, %r205, %r86;
	@%p104 bra 	$L__BB0_2;
$L__BB0_51:
	ret;

}


// ===== COMPILED SASS (sm_100) =====

	.target	sm_100

	.elftype	@"ET_EXEC"


//--------------------- .note.nv.tkinfo           --------------------------
	.section	.note.nv.tkinfo,"",@"SHT_NOTE"
	.sectionflags	@"SHF_NOTE_NV_TKINFO"
	.tkinfo
        /*0018*/ 	.word	0x00000002
        /*0030*/ 	.string	""
        /*0030*/ 	.string	"ptxas"
        /*0030*/ 	.string	"Cuda compilation tools, release 13.0, V13.0.88"
        /*0030*/ 	.string	"Build cuda_13.0.r13.0/compiler.36424714_0"
        /*0030*/ 	.string	"-arch sm_100 -m 64 "



//--------------------- .note.nv.cuinfo           --------------------------
	.section	.note.nv.cuinfo,"",@"SHT_NOTE"
	.sectionflags	@"SHF_NOTE_NV_CUINFO"
        /*0018*/ 	.short	0x0002
        /*001a*/ 	.short	0x0064
        /*001c*/ 	.short	0x0082
	.zero		2


//--------------------- .nv.info                  --------------------------
	.section	.nv.info,"",@"SHT_CUDA_INFO"
	.align	4


	//----- nvinfo : EIATTR_REGCOUNT
	.align		4
        /*0000*/ 	.byte	0x04, 0x2f
        /*0002*/ 	.short	(.L_1 - .L_0)
	.align		4
.L_0:
        /*0004*/ 	.word	index@(_Z6interpiPKfS0_S0_PfiS0_iS0_iS0_S0_S0_)
        /*0008*/ 	.word	0x00000020


	//----- nvinfo : EIATTR_FRAME_SIZE
	.align		4
.L_1:
        /*000c*/ 	.byte	0x04, 0x11
        /*000e*/ 	.short	(.L_3 - .L_2)
	.align		4
.L_2:
        /*0010*/ 	.word	index@($__internal_0_$__cuda_sm3x_div_rn_noftz_f32_slowpath)
        /*0014*/ 	.word	0x00000000


	//----- nvinfo : EIATTR_FRAME_SIZE
	.align		4
.L_3:
        /*0018*/ 	.byte	0x04, 0x11
        /*001a*/ 	.short	(.L_5 - .L_4)
	.align		4
.L_4:
        /*001c*/ 	.word	index@(_Z6interpiPKfS0_S0_PfiS0_iS0_iS0_S0_S0_)
        /*0020*/ 	.word	0x00000000


	//----- nvinfo : EIATTR_MIN_STACK_SIZE
	.align		4
.L_5:
        /*0024*/ 	.byte	0x04, 0x12
        /*0026*/ 	.short	(.L_7 - .L_6)
	.align		4
.L_6:
        /*0028*/ 	.word	index@(_Z6interpiPKfS0_S0_PfiS0_iS0_iS0_S0_S0_)
        /*002c*/ 	.word	0x00000000
.L_7:


//--------------------- .nv.compat                --------------------------
	.section	.nv.compat,"",@"SHT_CUDA_COMPAT_INFO"
	.align	4
        /*0000*/ 	.byte	0x02, 0x09, 0x00, 0x00, 0x02, 0x02, 0x01, 0x00, 0x02, 0x05, 0x05, 0x00, 0x03, 0x07, 0x01, 0x01
        /*0010*/ 	.byte	0x02, 0x03, 0x00, 0x00, 0x02, 0x06, 0x01, 0x00, 0x04, 0x0b, 0x08, 0x00, 0x01, 0x00, 0x00, 0x00
        /*0020*/ 	.byte	0x00, 0x00, 0x00, 0x00


//--------------------- .nv.info._Z6interpiPKfS0_S0_PfiS0_iS0_iS0_S0_S0_ --------------------------
	.section	.nv.info._Z6interpiPKfS0_S0_PfiS0_iS0_iS0_S0_S0_,"",@"SHT_CUDA_INFO"
	.sectionflags	@""
	.align	4


	//----- nvinfo : EIATTR_CUDA_API_VERSION
	.align		4
        /*0000*/ 	.byte	0x04, 0x37
        /*0002*/ 	.short	(.L_9 - .L_8)
.L_8:
        /*0004*/ 	.word	0x00000082


	//----- nvinfo : EIATTR_KPARAM_INFO
	.align		4
.L_9:
        /*0008*/ 	.byte	0x04, 0x17
        /*000a*/ 	.short	(.L_11 - .L_10)
.L_10:
        /*000c*/ 	.word	0x00000000
        /*0010*/ 	.short	0x000c
        /*0012*/ 	.short	0x0060
        /*0014*/ 	.byte	0x00, 0xf5, 0x21, 0x00


	//----- nvinfo : EIATTR_KPARAM_INFO
	.align		4
.L_11:
        /*0018*/ 	.byte	0x04, 0x17
        /*001a*/ 	.short	(.L_13 - .L_12)
.L_12:
        /*001c*/ 	.word	0x00000000
        /*0020*/ 	.short	0x000b
        /*0022*/ 	.short	0x0058
        /*0024*/ 	.byte	0x00, 0xf5, 0x21, 0x00


	//----- nvinfo : EIATTR_KPARAM_INFO
	.align		4
.L_13:
        /*0028*/ 	.byte	0x04, 0x17
        /*002a*/ 	.short	(.L_15 - .L_14)
.L_14:
        /*002c*/ 	.word	0x00000000
        /*0030*/ 	.short	0x000a
        /*0032*/ 	.short	0x0050
        /*0034*/ 	.byte	0x00, 0xf5, 0x21, 0x00


	//----- nvinfo : EIATTR_KPARAM_INFO
	.align		4
.L_15:
        /*0038*/ 	.byte	0x04, 0x17
        /*003a*/ 	.short	(.L_17 - .L_16)
.L_16:
        /*003c*/ 	.word	0x00000000
        /*0040*/ 	.short	0x0009
        /*0042*/ 	.short	0x0048
        /*0044*/ 	.byte	0x00, 0xf0, 0x11, 0x00


	//----- nvinfo : EIATTR_KPARAM_INFO
	.align		4
.L_17:
        /*0048*/ 	.byte	0x04, 0x17
        /*004a*/ 	.short	(.L_19 - .L_18)
.L_18:
        /*004c*/ 	.word	0x00000000
        /*0050*/ 	.short	0x0008
        /*0052*/ 	.short	0x0040
        /*0054*/ 	.byte	0x00, 0xf5, 0x21, 0x00


	//----- nvinfo : EIATTR_KPARAM_INFO
	.align		4
.L_19:
        /*0058*/ 	.byte	0x04, 0x17
        /*005a*/ 	.short	(.L_21 - .L_20)
.L_20:
        /*005c*/ 	.word	0x00000000
        /*0060*/ 	.short	0x0007
        /*0062*/ 	.short	0x0038
        /*0064*/ 	.byte	0x00, 0xf0, 0x11, 0x00


	//----- nvinfo : EIATTR_KPARAM_INFO
	.align		4
.L_21:
        /*0068*/ 	.byte	0x04, 0x17
        /*006a*/ 	.short	(.L_23 - .L_22)
.L_22:
        /*006c*/ 	.word	0x00000000
        /*0070*/ 	.short	0x0006
        /*0072*/ 	.short	0x0030
        /*0074*/ 	.byte	0x00, 0xf5, 0x21, 0x00


	//----- nvinfo : EIATTR_KPARAM_INFO
	.align		4
.L_23:
        /*0078*/ 	.byte	0x04, 0x17
        /*007a*/ 	.short	(.L_25 - .L_24)
.L_24:
        /*007c*/ 	.word	0x00000000
        /*0080*/ 	.short	0x0005
        /*0082*/ 	.short	0x0028
        /*0084*/ 	.byte	0x00, 0xf0, 0x11, 0x00


	//----- nvinfo : EIATTR_KPARAM_INFO
	.align		4
.L_25:
        /*0088*/ 	.byte	0x04, 0x17
        /*008a*/ 	.short	(.L_27 - .L_26)
.L_26:
        /*008c*/ 	.word	0x00000000
        /*0090*/ 	.short	0x0004
        /*0092*/ 	.short	0x0020
        /*0094*/ 	.byte	0x00, 0xf5, 0x21, 0x00


	//----- nvinfo : EIATTR_KPARAM_INFO
	.align		4
.L_27:
        /*0098*/ 	.byte	0x04, 0x17
        /*009a*/ 	.short	(.L_29 - .L_28)
.L_28:
        /*009c*/ 	.word	0x00000000
        /*00a0*/ 	.short	0x0003
        /*00a2*/ 	.short	0x0018
        /*00a4*/ 	.byte	0x00, 0xf5, 0x21, 0x00


	//----- nvinfo : EIATTR_KPARAM_INFO
	.align		4
.L_29:
        /*00a8*/ 	.byte	0x04, 0x17
        /*00aa*/ 	.short	(.L_31 - .L_30)
.L_30:
        /*00ac*/ 	.word	0x00000000
        /*00b0*/ 	.short	0x0002
        /*00b2*/ 	.short	0x0010
        /*00b4*/ 	.byte	0x00, 0xf5, 0x21, 0x00


	//----- nvinfo : EIATTR_KPARAM_INFO
	.align		4
.L_31:
        /*00b8*/ 	.byte	0x04, 0x17
        /*00ba*/ 	.short	(.L_33 - .L_32)
.L_32:
        /*00bc*/ 	.word	0x00000000
        /*00c0*/ 	.short	0x0001
        /*00c2*/ 	.short	0x0008
        /*00c4*/ 	.byte	0x00, 0xf5, 0x21, 0x00


	//----- nvinfo : EIATTR_KPARAM_INFO
	.align		4
.L_33:
        /*00c8*/ 	.byte	0x04, 0x17
        /*00ca*/ 	.short	(.L_35 - .L_34)
.L_34:
        /*00cc*/ 	.word	0x00000000
        /*00d0*/ 	.short	0x0000
        /*00d2*/ 	.short	0x0000
        /*00d4*/ 	.byte	0x00, 0xf0, 0x11, 0x00


	//----- nvinfo : EIATTR_SPARSE_MMA_MASK
	.align		4
.L_35:
        /*00d8*/ 	.byte	0x03, 0x50
        /*00da*/ 	.short	0x0000


	//----- nvinfo : EIATTR_MAXREG_COUNT
	.align		4
        /*00dc*/ 	.byte	0x03, 0x1b
        /*00de*/ 	.short	0x00ff


	//----- nvinfo : EIATTR_MERCURY_ISA_VERSION
	.align		4
        /*00e0*/ 	.byte	0x03, 0x5f
        /*00e2*/ 	.short	0x0101


	//----- nvinfo : EIATTR_VRC_CTA_INIT_COUNT
	.align		4
        /*00e4*/ 	.byte	0x02, 0x4a
	.zero		1
	.zero		1


	//----- nvinfo : EIATTR_EXIT_INSTR_OFFSETS
	.align		4
        /*00e8*/ 	.byte	0x04, 0x1c
        /*00ea*/ 	.short	(.L_37 - .L_36)


	//   ....[0]....
.L_36:
        /*00ec*/ 	.word	0x00000080


	//   ....[1]....
        /*00f0*/ 	.word	0x000023a0


	//----- nvinfo : EIATTR_CRS_STACK_SIZE
	.align		4
.L_37:
        /*00f4*/ 	.byte	0x04, 0x1e
        /*00f6*/ 	.short	(.L_39 - .L_38)
.L_38:
        /*00f8*/ 	.word	0x00000000


	//----- nvinfo : EIATTR_CBANK_PARAM_SIZE
	.align		4
.L_39:
        /*00fc*/ 	.byte	0x03, 0x19
        /*00fe*/ 	.short	0x0068


	//----- nvinfo : EIATTR_PARAM_CBANK
	.align		4
        /*0100*/ 	.byte	0x04, 0x0a
        /*0102*/ 	.short	(.L_41 - .L_40)
	.align		4
.L_40:
        /*0104*/ 	.word	index@(.nv.constant0._Z6interpiPKfS0_S0_PfiS0_iS0_iS0_S0_S0_)
        /*0108*/ 	.short	0x0380
        /*010a*/ 	.short	0x0068


	//----- nvinfo : EIATTR_SW_WAR
	.align		4
.L_41:
        /*010c*/ 	.byte	0x04, 0x36
        /*010e*/ 	.short	(.L_43 - .L_42)
.L_42:
        /*0110*/ 	.word	0x00000008
.L_43:


//--------------------- .nv.callgraph             --------------------------
	.section	.nv.callgraph,"",@"SHT_CUDA_CALLGRAPH"
	.align	4
	.sectionentsize	8
	.align		4
        /*0000*/ 	.word	0x00000000
	.align		4
        /*0004*/ 	.word	0xffffffff
	.align		4
        /*0008*/ 	.word	0x00000000
	.align		4
        /*000c*/ 	.word	0xfffffffe
	.align		4
        /*0010*/ 	.word	0x00000000
	.align		4
        /*0014*/ 	.word	0xfffffffd
	.align		4
        /*0018*/ 	.word	0x00000000
	.align		4
        /*001c*/ 	.word	0xfffffffc


//--------------------- .text._Z6interpiPKfS0_S0_PfiS0_iS0_iS0_S0_S0_ --------------------------
	.section	.text._Z6interpiPKfS0_S0_PfiS0_iS0_iS0_S0_S0_,"ax",@progbits
	.align	128
        .global         _Z6interpiPKfS0_S0_PfiS0_iS0_iS0_S0_S0_
        .type           _Z6interpiPKfS0_S0_PfiS0_iS0_iS0_S0_S0_,@function
        .size           _Z6interpiPKfS0_S0_PfiS0_iS0_iS0_S0_S0_,(.L_x_36 - _Z6interpiPKfS0_S0_PfiS0_iS0_iS0_S0_S0_)
        .other          _Z6interpiPKfS0_S0_PfiS0_iS0_iS0_S0_S0_,@"STO_CUDA_ENTRY STV_DEFAULT"
_Z6interpiPKfS0_S0_PfiS0_iS0_iS0_S0_S0_:
.text._Z6interpiPKfS0_S0_PfiS0_iS0_iS0_S0_S0_:
[----:B------:R-:W-:Y:S01]  /*0000*/  LDC R1, c[0x0][0x37c] ;  /* 0x0000df00ff017b82 */ /* 0x000fe20000000800 */
[----:B------:R-:W0:Y:S01]  /*0010*/  S2R R13, SR_TID.X ;  /* 0x00000000000d7919 */ /* 0x000e220000002100 */
[----:B------:R-:W1:Y:S06]  /*0020*/  LDCU UR4, c[0x0][0x360] ;  /* 0x00006c00ff0477ac */ /* 0x000e6c0008000800 */
[----:B------:R-:W0:Y:S01]  /*0030*/  S2UR UR5, SR_CTAID.X ;  /* 0x00000000000579c3 */ /* 0x000e220000002500 */
[----:B------:R-:W2:Y:S07]  /*0040*/  LDCU UR6, c[0x0][0x380] ;  /* 0x00007000ff0677ac */ /* 0x000eae0008000800 */
[----:B------:R-:W0:Y:S02]  /*0050*/  LDC R0, c[0x0][0x360] ;  /* 0x0000d800ff007b82 */ /* 0x000e240000000800 */
[----:B0-----:R-:W-:-:S05]  /*0060*/  IMAD R13, R0, UR5, R13 ;  /* 0x00000005000d7c24 */ /* 0x001fca000f8e020d */
[----:B--2---:R-:W-:-:S13]  /*0070*/  ISETP.GE.AND P0, PT, R13, UR6, PT ;  /* 0x000000060d007c0c */ /* 0x004fda000bf06270 */
[----:B-1----:R-:W-:Y:S05]  /*0080*/  @P0 EXIT ;  /* 0x000000000000094d */ /* 0x002fea0003800000 */
[----:B------:R-:W0:Y:S01]  /*0090*/  LDC.64 R2, c[0x0][0x3c0] ;  /* 0x0000f000ff027b82 */ /* 0x000e220000000a00 */
[----:B------:R-:W0:Y:S01]  /*00a0*/  LDCU.64 UR14, c[0x0][0x358] ;  /* 0x00006b00ff0e77ac */ /* 0x000e220008000a00 */
[----:B------:R-:W1:Y:S06]  /*00b0*/  LDCU UR6, c[0x0][0x3b8] ;  /* 0x00007700ff0677ac */ /* 0x000e6c0008000800 */
[----:B------:R-:W2:Y:S01]  /*00c0*/  LDC.64 R4, c[0x0][0x3b0] ;  /* 0x0000ec00ff047b82 */ /* 0x000ea20000000a00 */
[----:B------:R-:W3:Y:S01]  /*00d0*/  LDCU UR8, c[0x0][0x3a8] ;  /* 0x00007500ff0877ac */ /* 0x000ee20008000800 */
[----:B------:R-:W4:Y:S06]  /*00e0*/  LDCU UR10, c[0x0][0x3c8] ;  /* 0x00007900ff0a77ac */ /* 0x000f2c0008000800 */
[----:B------:R-:W1:Y:S08]  /*00f0*/  LDC.64 R6, c[0x0][0x3d0] ;  /* 0x0000f400ff067b82 */ /* 0x000e700000000a00 */
[----:B------:R-:W3:Y:S01]  /*0100*/  LDC.64 R8, c[0x0][0x3e0] ;  /* 0x0000f800ff087b82 */ /* 0x000ee20000000a00 */
[----:B0-----:R0:W5:Y:S04]  /*0110*/  LDG.E.CONSTANT R17, desc[UR14][R2.64] ;  /* 0x0000000e02117981 */ /* 0x001168000c1e9900 */
[----:B--2---:R0:W5:Y:S04]  /*0120*/  LDG.E.CONSTANT R16, desc[UR14][R4.64] ;  /* 0x0000000e04107981 */ /* 0x004168000c1e9900 */
[----:B-1----:R0:W5:Y:S04]  /*0130*/  LDG.E.CONSTANT R15, desc[UR14][R6.64] ;  /* 0x0000000e060f7981 */ /* 0x002168000c1e9900 */
[----:B---3--:R0:W5:Y:S01]  /*0140*/  LDG.E.CONSTANT R14, desc[UR14][R8.64] ;  /* 0x0000000e080e7981 */ /* 0x008162000c1e9900 */
[----:B------:R-:W1:Y:S01]  /*0150*/  LDCU UR5, c[0x0][0x370] ;  /* 0x00006e00ff0577ac */ /* 0x000e620008000800 */
[----:B------:R-:W-:Y:S01]  /*0160*/  BSSY.RECONVERGENT B0, `(.L_x_0) ;  /* 0x0000223000007945 */ /* 0x000fe20003800200 */
[----:B------:R-:W-:-:S02]  /*0170*/  UIADD3 UR21, UPT, UPT, UR6, 0x7, URZ ;  /* 0x0000000706157890 */ /* 0x000fc4000fffe0ff */
[----:B------:R-:W-:Y:S02]  /*0180*/  UIADD3 UR23, UPT, UPT, UR8, 0x7, URZ ;  /* 0x0000000708177890 */ /* 0x000fe4000fffe0ff */
[----:B----4-:R-:W-:Y:S02]  /*0190*/  UIADD3 UR25, UPT, UPT, UR10, 0x7, URZ ;  /* 0x000000070a197890 */ /* 0x010fe4000fffe0ff */
[----:B------:R-:W-:Y:S02]  /*01a0*/  ULOP3.LUT UR7, UR23, 0x7, URZ, 0xc0, !UPT ;  /* 0x0000000717077892 */ /* 0x000fe4000f8ec0ff */
[----:B------:R-:W-:Y:S02]  /*01b0*/  ULOP3.LUT UR9, UR25, 0x7, URZ, 0xc0, !UPT ;  /* 0x0000000719097892 */ /* 0x000fe4000f8ec0ff */
[----:B------:R-:W-:Y:S02]  /*01c0*/  UIADD3 UR16, UPT, UPT, UR6, -0x1, URZ ;  /* 0xffffffff06107890 */ /* 0x000fe4000fffe0ff */
[----:B------:R-:W-:-:S02]  /*01d0*/  UIADD3 UR17, UPT, UPT, UR8, -0x1, URZ ;  /* 0xffffffff08117890 */ /* 0x000fc4000fffe0ff */
[----:B-1----:R-:W-:Y:S02]  /*01e0*/  UIMAD UR4, UR4, UR5, URZ ;  /* 0x00000005040472a4 */ /* 0x002fe4000f8e02ff */
[----:B------:R-:W-:Y:S02]  /*01f0*/  ULOP3.LUT UR5, UR21, 0x7, URZ, 0xc0, !UPT ;  /* 0x0000000715057892 */ /* 0x000fe4000f8ec0ff */
[----:B------:R-:W-:Y:S02]  /*0200*/  UIADD3 UR18, UPT, UPT, UR10, -0x1, URZ ;  /* 0xffffffff0a127890 */ /* 0x000fe4000fffe0ff */
[----:B------:R-:W-:Y:S02]  /*0210*/  UIMAD UR19, UR8, UR10, URZ ;  /* 0x0000000a081372a4 */ /* 0x000fe4000f8e02ff */
[----:B------:R-:W-:Y:S02]  /*0220*/  UIADD3 UR20, UPT, UPT, UR6, -0x2, URZ ;  /* 0xfffffffe06147890 */ /* 0x000fe4000fffe0ff */
[----:B------:R-:W-:-:S02]  /*0230*/  UIADD3 UR22, UPT, UPT, UR8, -0x2, URZ ;  /* 0xfffffffe08167890 */ /* 0x000fc4000fffe0ff */
[----:B------:R-:W-:Y:S02]  /*0240*/  UIADD3 UR24, UPT, UPT, UR10, -0x2, URZ ;  /* 0xfffffffe0a187890 */ /* 0x000fe4000fffe0ff */
[----:B------:R-:W-:Y:S02]  /*0250*/  UIADD3 UR6, UPT, UPT, UR6, 0x3, URZ ;  /* 0x0000000306067890 */ /* 0x000fe4000fffe0ff */
[----:B------:R-:W-:Y:S02]  /*0260*/  UIADD3 UR8, UPT, UPT, UR8, 0x3, URZ ;  /* 0x0000000308087890 */ /* 0x000fe4000fffe0ff */
[----:B------:R-:W-:Y:S02]  /*0270*/  UIADD3 UR10, UPT, UPT, UR10, 0x3, URZ ;  /* 0x000000030a0a7890 */ /* 0x000fe4000fffe0ff */
[----:B------:R-:W-:Y:S02]  /*0280*/  UIADD3 UR5, UPT, UPT, UR5, -0x1, URZ ;  /* 0xffffffff05057890 */ /* 0x000fe4000fffe0ff */
[----:B------:R-:W-:-:S02]  /*0290*/  UIADD3 UR7, UPT, UPT, UR7, -0x1, URZ ;  /* 0xffffffff07077890 */ /* 0x000fc4000fffe0ff */
[----:B0-----:R-:W-:-:S12]  /*02a0*/  UIADD3 UR9, UPT, UPT, UR9, -0x1, URZ ;  /* 0xffffffff09097890 */ /* 0x001fd8000fffe0ff */
.L_x_23:
[----:B------:R-:W0:Y:S01]  /*02b0*/  LDC.64 R4, c[0x0][0x390] ;  /* 0x0000e400ff047b82 */ /* 0x000e220000000a00 */
[----:B------:R-:W1:Y:S01]  /*02c0*/  LDCU UR11, c[0x0][0x3b8] ;  /* 0x00007700ff0b77ac */ /* 0x000e620008000800 */
[----:B0-----:R-:W-:-:S05]  /*02d0*/  IMAD.WIDE R4, R13, 0x4, R4 ;  /* 0x000000040d047825 */ /* 0x001fca00078e0204 */
[----:B-----5:R0:W5:Y:S01]  /*02e0*/  LDG.E.CONSTANT R0, desc[UR14][R4.64] ;  /* 0x0000000e04007981 */ /* 0x020162000c1e9900 */
[----:B-1----:R-:W-:Y:S01]  /*02f0*/  UISETP.GE.AND UP0, UPT, UR11, 0x2, UPT ;  /* 0x000000020b00788c */ /* 0x002fe2000bf06270 */
[----:B------:R-:W-:-:S08]  /*0300*/  IMAD.MOV.U32 R2, RZ, RZ, RZ ;  /* 0x000000ffff027224 */ /* 0x000fd000078e00ff */
[----:B0-----:R-:W-:Y:S05]  /*0310*/  BRA.U !UP0, `(.L_x_1) ;  /* 0x0000000508dc7547 */ /* 0x001fea000b800000 */
[----:B------:R-:W-:Y:S01]  /*0320*/  UISETP.GE.U32.AND UP0, UPT, UR20, 0x7, UPT ;  /* 0x000000071400788c */ /* 0x000fe2000bf06070 */
[----:B-----5:R-:W-:Y:S01]  /*0330*/  FADD R3, R17, -R0 ;  /* 0x8000000011037221 */ /* 0x020fe20000000000 */
[----:B------:R-:W-:Y:S02]  /*0340*/  IMAD.MOV.U32 R5, RZ, RZ, 0x1 ;  /* 0x00000001ff057424 */ /* 0x000fe400078e00ff */
[----:B------:R-:W-:Y:S02]  /*0350*/  IMAD.MOV.U32 R2, RZ, RZ, RZ ;  /* 0x000000ffff027224 */ /* 0x000fe400078e00ff */
[----:B------:R-:W-:-:S03]  /*0360*/  FADD R3, |R3|, -RZ ;  /* 0x800000ff03037221 */ /* 0x000fc60000000200 */
[----:B------:R-:W-:Y:S05]  /*0370*/  BRA.U !UP0, `(.L_x_2) ;  /* 0x0000000108d87547 */ /* 0x000fea000b800000 */
[----:B------:R-:W0:Y:S01]  /*0380*/  LDCU.64 UR12, c[0x0][0x3c0] ;  /* 0x00007800ff0c77ac */ /* 0x000e220008000a00 */
[----:B------:R-:W-:Y:S02]  /*0390*/  HFMA2 R6, -RZ, RZ, 0, 0 ;  /* 0x00000000ff067431 */ /* 0x000fe400000001ff */
[----:B------:R-:W-:Y:S01]  /*03a0*/  IMAD.MOV.U32 R2, RZ, RZ, RZ ;  /* 0x000000ffff027224 */ /* 0x000fe200078e00ff */
[----:B0-----:R-:W-:-:S04]  /*03b0*/  UIADD3 UR11, UP0, UPT, UR12, 0x10, URZ ;  /* 0x000000100c0b7890 */ /* 0x001fc8000ff1e0ff */
[----:B------:R-:W-:Y:S02]  /*03c0*/  UIADD3.X UR12, UPT, UPT, URZ, UR13, URZ, UP0, !UPT ;  /* 0x0000000dff0c7290 */ /* 0x000fe400087fe4ff */
[----:B------:R-:W-:-:S04]  /*03d0*/  IMAD.U32 R4, RZ, RZ, UR11 ;  /* 0x0000000bff047e24 */ /* 0x000fc8000f8e00ff */
[----:B------:R-:W-:-:S07]  /*03e0*/  IMAD.U32 R5, RZ, RZ, UR12 ;  /* 0x0000000cff057e24 */ /* 0x000fce000f8e00ff */
.L_x_3:
[----:B------:R-:W2:Y:S04]  /*03f0*/  LDG.E.CONSTANT R11, desc[UR14][R4.64+-0xc] ;  /* 0xfffff40e040b7981 */ /* 0x000ea8000c1e9900 */
[----:B------:R-:W3:Y:S04]  /*0400*/  LDG.E.CONSTANT R19, desc[UR14][R4.64+-0x8] ;  /* 0xfffff80e04137981 */ /* 0x000ee8000c1e9900 */
[----:B------:R-:W4:Y:S04]  /*0410*/  LDG.E.CONSTANT R21, desc[UR14][R4.64+-0x4] ;  /* 0xfffffc0e04157981 */ /* 0x000f28000c1e9900 */
[----:B------:R-:W5:Y:S04]  /*0420*/  LDG.E.CONSTANT R23, desc[UR14][R4.64] ;  /* 0x0000000e04177981 */ /* 0x000f68000c1e9900 */
[----:B------:R-:W5:Y:S04]  /*0430*/  LDG.E.CONSTANT R25, desc[UR14][R4.64+0x4] ;  /* 0x0000040e04197981 */ /* 0x000f68000c1e9900 */
[----:B------:R-:W5:Y:S04]  /*0440*/  LDG.E.CONSTANT R27, desc[UR14][R4.64+0x8] ;  /* 0x0000080e041b7981 */ /* 0x000f68000c1e9900 */
[----:B------:R-:W5:Y:S04]  /*0450*/  LDG.E.CONSTANT R7, desc[UR14][R4.64+0xc] ;  /* 0x00000c0e04077981 */ /* 0x000f68000c1e9900 */
[----:B------:R0:W5:Y:S01]  /*0460*/  LDG.E.CONSTANT R9, desc[UR14][R4.64+0x10] ;  /* 0x0000100e04097981 */ /* 0x000162000c1e9900 */
[----:B------:R-:W-:Y:S01]  /*0470*/  ULOP3.LUT UR11, UR16, 0xfffffff8, URZ, 0xc0, !UPT ;  /* 0xfffffff8100b7892 */ /* 0x000fe2000f8ec0ff */
[C---:B--2---:R-:W-:Y:S01]  /*0480*/  FADD R8, -R0.reuse, R11 ;  /* 0x0000000b00087221 */ /* 0x044fe20000000100 */
[----:B---3--:R-:W-:-:S04]  /*0490*/  FADD R10, -R0, R19 ;  /* 0x00000013000a7221 */ /* 0x008fc80000000100 */
[----:B------:R-:W-:-:S04]  /*04a0*/  FSETP.GEU.AND P4, PT, |R8|, R3, PT ;  /* 0x000000030800720b */ /* 0x000fc80003f8e200 */
[----:B------:R-:W-:Y:S01]  /*04b0*/  FSEL R3, |R8|, R3, !P4 ;  /* 0x0000000308037208 */ /* 0x000fe20006000200 */
[----:B----4-:R-:W-:-:S03]  /*04c0*/  FADD R8, -R0, R21 ;  /* 0x0000001500087221 */ /* 0x010fc60000000100 */
[----:B------:R-:W-:-:S04]  /*04d0*/  FSETP.GEU.AND P0, PT, |R10|, R3, PT ;  /* 0x000000030a00720b */ /* 0x000fc80003f0e200 */
[----:B------:R-:W-:Y:S01]  /*04e0*/  FSEL R3, |R10|, R3, !P0 ;  /* 0x000000030a037208 */ /* 0x000fe20004000200 */
[----:B-----5:R-:W-:Y:S01]  /*04f0*/  FADD R10, -R0, R23 ;  /* 0x00000017000a7221 */ /* 0x020fe20000000100 */
[----:B------:R-:W-:Y:S02]  /*0500*/  @!P4 IADD3 R2, PT, PT, R6, 0x1, RZ ;  /* 0x000000010602c810 */ /* 0x000fe40007ffe0ff */
[----:B------:R-:W-:-:S04]  /*0510*/  FSETP.GEU.AND P1, PT, |R8|, R3, PT ;  /* 0x000000030800720b */ /* 0x000fc80003f2e200 */
[----:B------:R-:W-:Y:S01]  /*0520*/  FSEL R3, |R8|, R3, !P1 ;  /* 0x0000000308037208 */ /* 0x000fe20004800200 */
[----:B------:R-:W-:Y:S01]  /*0530*/  FADD R8, -R0, R25 ;  /* 0x0000001900087221 */ /* 0x000fe20000000100 */
[----:B------:R-:W-:Y:S02]  /*0540*/  @!P0 VIADD R2, R6, 0x2 ;  /* 0x0000000206028836 */ /* 0x000fe40000000000 */
[----:B------:R-:W-:-:S04]  /*0550*/  FSETP.GEU.AND P2, PT, |R10|, R3, PT ;  /* 0x000000030a00720b */ /* 0x000fc80003f4e200 */
[----:B------:R-:W-:Y:S01]  /*0560*/  FSEL R3, |R10|, R3, !P2 ;  /* 0x000000030a037208 */ /* 0x000fe20005000200 */
[----:B------:R-:W-:Y:S01]  /*0570*/  FADD R10, -R0, R27 ;  /* 0x0000001b000a7221 */ /* 0x000fe20000000100 */
[----:B------:R-:W-:Y:S02]  /*0580*/  @!P1 VIADD R2, R6, 0x3 ;  /* 0x0000000306029836 */ /* 0x000fe40000000000 */
[----:B------:R-:W-:-:S04]  /*0590*/  FSETP.GEU.AND P3, PT, |R8|, R3, PT ;  /* 0x000000030800720b */ /* 0x000fc80003f6e200 */
[----:B------:R-:W-:Y:S01]  /*05a0*/  FSEL R3, |R8|, R3, !P3 ;  /* 0x0000000308037208 */ /* 0x000fe20005800200 */
[----:B------:R-:W-:Y:S01]  /*05b0*/  FADD R8, -R0, R7 ;  /* 0x0000000700087221 */ /* 0x000fe20000000100 */
[----:B------:R-:W-:Y:S01]  /*05c0*/  @!P2 VIADD R2, R6, 0x4 ;  /* 0x000000040602a836 */ /* 0x000fe20000000000 */
[----:B0-----:R-:W-:Y:S02]  /*05d0*/  IADD3 R4, P2, PT, R4, 0x20, RZ ;  /* 0x0000002004047810 */ /* 0x001fe40007f5e0ff */
[C---:B------:R-:W-:Y:S02]  /*05e0*/  FSETP.GEU.AND P4, PT, |R10|.reuse, R3, PT ;  /* 0x000000030a00720b */ /* 0x040fe40003f8e200 */
[----:B------:R-:W-:Y:S02]  /*05f0*/  IADD3.X R5, PT, PT, RZ, R5, RZ, P2, !PT ;  /* 0x00000005ff057210 */ /* 0x000fe400017fe4ff */
[----:B------:R-:W-:Y:S02]  /*0600*/  FSEL R3, |R10|, R3, !P4 ;  /* 0x000000030a037208 */ /* 0x000fe40006000200 */
[----:B------:R-:W-:-:S02]  /*0610*/  @!P3 IADD3 R2, PT, PT, R6, 0x5, RZ ;  /* 0x000000050602b810 */ /* 0x000fc40007ffe0ff */
[----:B------:R-:W-:-:S04]  /*0620*/  FSETP.GEU.AND P0, PT, |R8|, R3, PT ;  /* 0x000000030800720b */ /* 0x000fc80003f0e200 */
[----:B------:R-:W-:Y:S01]  /*0630*/  FSEL R3, |R8|, R3, !P0 ;  /* 0x0000000308037208 */ /* 0x000fe20004000200 */
[----:B------:R-:W-:Y:S02]  /*0640*/  @!P4 VIADD R2, R6, 0x6 ;  /* 0x000000060602c836 */ /* 0x000fe40000000000 */
[----:B------:R-:W-:-:S06]  /*0650*/  FADD R8, -R0, R9 ;  /* 0x0000000900087221 */ /* 0x000fcc0000000100 */
[----:B------:R-:W-:Y:S01]  /*0660*/  @!P0 VIADD R2, R6, 0x7 ;  /* 0x0000000706028836 */ /* 0x000fe20000000000 */
[----:B------:R-:W-:Y:S01]  /*0670*/  FSETP.GEU.AND P0, PT, |R8|, R3, PT ;  /* 0x000000030800720b */ /* 0x000fe20003f0e200 */
[----:B------:R-:W-:-:S03]  /*0680*/  VIADD R6, R6, 0x8 ;  /* 0x0000000806067836 */ /* 0x000fc60000000000 */
[----:B------:R-:W-:Y:S02]  /*0690*/  FSEL R3, |R8|, R3, !P0 ;  /* 0x0000000308037208 */ /* 0x000fe40004000200 */
[C---:B------:R-:W-:Y:S02]  /*06a0*/  ISETP.NE.AND P1, PT, R6.reuse, UR11, PT ;  /* 0x0000000b06007c0c */ /* 0x040fe4000bf25270 */
[----:B------:R-:W-:-:S11]  /*06b0*/  SEL R2, R6, R2, !P0 ;  /* 0x0000000206027207 */ /* 0x000fd60004000000 */
[----:B------:R-:W-:Y:S05]  /*06c0*/  @P1 BRA `(.L_x_3) ;  /* 0xfffffffc00481947 */ /* 0x000fea000383ffff */
[----:B------:R-:W-:-:S07]  /*06d0*/  VIADD R5, R6, 0x1 ;  /* 0x0000000106057836 */ /* 0x000fce0000000000 */
.L_x_2:
[----:B------:R-:W-:-:S09]  /*06e0*/  ULOP3.LUT UP0, URZ, UR16, 0x7, URZ, 0xc0, !UPT ;  /* 0x0000000710ff7892 */ /* 0x000fd2000f80c0ff */
[----:B------:R-:W-:Y:S05]  /*06f0*/  BRA.U !UP0, `(.L_x_1) ;  /* 0x0000000108e47547 */ /* 0x000fea000b800000 */
[----:B------:R-:W-:Y:S02]  /*0700*/  UISETP.GE.U32.AND UP0, UPT, UR5, 0x3, UPT ;  /* 0x000000030500788c */ /* 0x000fe4000bf06070 */
[----:B------:R-:W-:-:S07]  /*0710*/  ULOP3.LUT UP1, URZ, UR21, 0x3, URZ, 0xc0, !UPT ;  /* 0x0000000315ff7892 */ /* 0x000fce000f82c0ff */
[----:B------:R-:W-:Y:S05]  /*0720*/  BRA.U !UP0, `(.L_x_4) ;  /* 0x00000001085c7547 */ /* 0x000fea000b800000 */
[----:B------:R-:W0:Y:S02]  /*0730*/  LDC.64 R6, c[0x0][0x3c0] ;  /* 0x0000f000ff067b82 */ /* 0x000e240000000a00 */
[----:B0-----:R-:W-:-:S05]  /*0740*/  IMAD.WIDE.U32 R6, R5, 0x4, R6 ;  /* 0x0000000405067825 */ /* 0x001fca00078e0006 */
[----:B------:R-:W2:Y:S04]  /*0750*/  LDG.E.CONSTANT R9, desc[UR14][R6.64] ;  /* 0x0000000e06097981 */ /* 0x000ea8000c1e9900 */
[----:B------:R-:W3:Y:S04]  /*0760*/  LDG.E.CONSTANT R11, desc[UR14][R6.64+0x4] ;  /* 0x0000040e060b7981 */ /* 0x000ee8000c1e9900 */
[----:B------:R-:W4:Y:S04]  /*0770*/  LDG.E.CONSTANT R19, desc[UR14][R6.64+0x8] ;  /* 0x0000080e06137981 */ /* 0x000f28000c1e9900 */
[----:B------:R-:W5:Y:S01]  /*0780*/  LDG.E.CONSTANT R21, desc[UR14][R6.64+0xc] ;  /* 0x00000c0e06157981 */ /* 0x000f62000c1e9900 */
[C---:B--2---:R-:W-:Y:S01]  /*0790*/  FADD R4, -R0.reuse, R9 ;  /* 0x0000000900047221 */ /* 0x044fe20000000100 */
[----:B---3--:R-:W-:-:S04]  /*07a0*/  FADD R8, -R0, R11 ;  /* 0x0000000b00087221 */ /* 0x008fc80000000100 */
[----:B------:R-:W-:-:S04]  /*07b0*/  FSETP.GEU.AND P0, PT, |R4|, R3, PT ;  /* 0x000000030400720b */ /* 0x000fc80003f0e200 */
[----:B------:R-:W-:Y:S01]  /*07c0*/  FSEL R3, |R4|, R3, !P0 ;  /* 0x0000000304037208 */ /* 0x000fe20004000200 */
[----:B----4-:R-:W-:Y:S01]  /*07d0*/  FADD R4, -R0, R19 ;  /* 0x0000001300047221 */ /* 0x010fe20000000100 */
[----:B------:R-:W-:Y:S02]  /*07e0*/  SEL R2, R5, R2, !P0 ;  /* 0x0000000205027207 */ /* 0x000fe40004000000 */
[----:B------:R-:W-:-:S04]  /*07f0*/  FSETP.GEU.AND P1, PT, |R8|, R3, PT ;  /* 0x000000030800720b */ /* 0x000fc80003f2e200 */
[----:B------:R-:W-:Y:S01]  /*0800*/  FSEL R3, |R8|, R3, !P1 ;  /* 0x0000000308037208 */ /* 0x000fe20004800200 */
[----:B-----5:R-:W-:-:S03]  /*0810*/  FADD R8, -R0, R21 ;  /* 0x0000001500087221 */ /* 0x020fc60000000100 */
[----:B------:R-:W-:-:S04]  /*0820*/  FSETP.GEU.AND P2, PT, |R4|, R3, PT ;  /* 0x000000030400720b */ /* 0x000fc80003f4e200 */
[----:B------:R-:W-:Y:S01]  /*0830*/  FSEL R3, |R4|, R3, !P2 ;  /* 0x0000000304037208 */ /* 0x000fe20005000200 */
[----:B------:R-:W-:-:S03]  /*0840*/  @!P1 VIADD R2, R5, 0x1 ;  /* 0x0000000105029836 */ /* 0x000fc60000000000 */
[----:B------:R-:W-:-:S04]  /*0850*/  FSETP.GEU.AND P3, PT, |R8|, R3, PT ;  /* 0x000000030800720b */ /* 0x000fc80003f6e200 */
[----:B------:R-:W-:Y:S01]  /*0860*/  FSEL R3, |R8|, R3, !P3 ;  /* 0x0000000308037208 */ /* 0x000fe20005800200 */
[----:B------:R-:W-:-:S08]  /*0870*/  @!P2 VIADD R2, R5, 0x2 ;  /* 0x000000020502a836 */ /* 0x000fd00000000000 */
[C---:B------:R-:W-:Y:S01]  /*0880*/  @!P3 IADD3 R2, PT, PT, R5.reuse, 0x3, RZ ;  /* 0x000000030502b810 */ /* 0x040fe20007ffe0ff */
[----:B------:R-:W-:-:S07]  /*0890*/  VIADD R5, R5, 0x4 ;  /* 0x0000000405057836 */ /* 0x000fce0000000000 */
.L_x_4:
[----:B------:R-:W-:Y:S05]  /*08a0*/  BRA.U !UP1, `(.L_x_1) ;  /* 0x0000000109787547 */ /* 0x000fea000b800000 */
[----:B------:R-:W-:-:S04]  /*08b0*/  ULOP3.LUT UR11, UR6, 0x3, URZ, 0xc0, !UPT ;  /* 0x00000003060b7892 */ /* 0x000fc8000f8ec0ff */
[----:B------:R-:W-:-:S06]  /*08c0*/  UISETP.NE.AND UP0, UPT, UR11, 0x1, UPT ;  /* 0x000000010b00788c */ /* 0x000fcc000bf05270 */
[----:B------:R-:W-:-:S05]  /*08d0*/  PLOP3.LUT P0, PT, PT, PT, UP0, 0x80, 0x8 ;  /* 0x000000000008781c */ /* 0x000fca0003f0f008 */
[----:B------:R-:W0:Y:S02]  /*08e0*/  @UP0 LDCU.64 UR12, c[0x0][0x3c0] ;  /* 0x00007800ff0c07ac */ /* 0x000e240008000a00 */
[----:B0-----:R-:W-:Y:S02]  /*08f0*/  IMAD.U32 R6, RZ, RZ, UR12 ;  /* 0x0000000cff067e24 */ /* 0x001fe4000f8e00ff */
[----:B------:R-:W-:-:S04]  /*0900*/  IMAD.U32 R7, RZ, RZ, UR13 ;  /* 0x0000000dff077e24 */ /* 0x000fc8000f8e00ff */
[----:B------:R-:W-:-:S05]  /*0910*/  @P0 IMAD.WIDE.U32 R6, R5, 0x4, R6 ;  /* 0x0000000405060825 */ /* 0x000fca00078e0006 */
[----:B------:R-:W2:Y:S04]  /*0920*/  @P0 LDG.E.CONSTANT R9, desc[UR14][R6.64] ;  /* 0x0000000e06090981 */ /* 0x000ea8000c1e9900 */
[----:B------:R-:W3:Y:S01]  /*0930*/  @P0 LDG.E.CONSTANT R11, desc[UR14][R6.64+0x4] ;  /* 0x0000040e060b0981 */ /* 0x000ee2000c1e9900 */
[----:B------:R-:W-:-:S06]  /*0940*/  ULOP3.LUT UP0, URZ, UR6, 0x1, URZ, 0xc0, !UPT ;  /* 0x0000000106ff7892 */ /* 0x000fcc000f80c0ff */
[----:B------:R-:W-:-:S05]  /*0950*/  PLOP3.LUT P1, PT, PT, PT, UP0, 0x80, 0x8 ;  /* 0x000000000008781c */ /* 0x000fca0003f2f008 */
[----:B------:R-:W0:Y:S02]  /*0960*/  @UP0 LDCU.64 UR12, c[0x0][0x3c0] ;  /* 0x00007800ff0c07ac */ /* 0x000e240008000a00 */
[----:B0-----:R-:W-:Y:S01]  /*0970*/  MOV R8, UR12 ;  /* 0x0000000c00087c02 */ /* 0x001fe20008000f00 */
[C---:B--2---:R-:W-:Y:S01]  /*0980*/  @P0 FADD R4, -R0.reuse, R9 ;  /* 0x0000000900040221 */ /* 0x044fe20000000100 */
[----:B------:R-:W-:Y:S02]  /*0990*/  IMAD.U32 R9, RZ, RZ, UR13 ;  /* 0x0000000dff097e24 */ /* 0x000fe4000f8e00ff */
[----:B---3--:R-:W-:Y:S02]  /*09a0*/  @P0 FADD R11, -R0, R11 ;  /* 0x0000000b000b0221 */ /* 0x008fe40000000100 */
[----:B------:R-:W-:-:S04]  /*09b0*/  @P0 FSETP.GEU.AND P2, PT, |R4|, R3, PT ;  /* 0x000000030400020b */ /* 0x000fc80003f4e200 */
[----:B------:R-:W-:Y:S02]  /*09c0*/  @P0 FSEL R10, |R4|, R3, !P2 ;  /* 0x00000003040a0208 */ /* 0x000fe40005000200 */
[----:B------:R-:W-:Y:S02]  /*09d0*/  @P0 SEL R12, R5, R2, !P2 ;  /* 0x00000002050c0207 */ /* 0x000fe40005000000 */
[----:B------:R-:W-:-:S13]  /*09e0*/  FSETP.GEU.OR P3, PT, |R11|, R10, !P0 ;  /* 0x0000000a0b00720b */ /* 0x000fda000476e600 */
[C---:B------:R-:W-:Y:S02]  /*09f0*/  @!P3 VIADD R12, R5.reuse, 0x1 ;  /* 0x00000001050cb836 */ /* 0x040fe40000000000 */
[----:B------:R-:W-:-:S04]  /*0a00*/  @P0 VIADD R5, R5, 0x2 ;  /* 0x0000000205050836 */ /* 0x000fc80000000000 */
[----:B------:R-:W-:-:S06]  /*0a10*/  @P1 IMAD.WIDE.U32 R6, R5, 0x4, R8 ;  /* 0x0000000405061825 */ /* 0x000fcc00078e0008 */
[----:B------:R-:W2:Y:S01]  /*0a20*/  @P1 LDG.E.CONSTANT R7, desc[UR14][R6.64] ;  /* 0x0000000e06071981 */ /* 0x000ea2000c1e9900 */
[C---:B------:R-:W-:Y:S02]  /*0a30*/  @P0 FSETP.GEU.AND P2, PT, |R11|.reuse, R10, PT ;  /* 0x0000000a0b00020b */ /* 0x040fe40003f4e200 */
[----:B------:R-:W-:Y:S02]  /*0a40*/  @P0 MOV R2, R12 ;  /* 0x0000000c00020202 */ /* 0x000fe40000000f00 */
[----:B------:R-:W-:Y:S01]  /*0a50*/  @P0 FSEL R3, |R11|, R10, !P2 ;  /* 0x0000000a0b030208 */ /* 0x000fe20005000200 */
[----:B--2---:R-:W-:-:S05]  /*0a60*/  @P1 FADD R4, -R0, R7 ;  /* 0x0000000700041221 */ /* 0x004fca0000000100 */
[----:B------:R-:W-:-:S04]  /*0a70*/  @P1 FSETP.GEU.AND P2, PT, |R4|, R3, PT ;  /* 0x000000030400120b */ /* 0x000fc80003f4e200 */
[----:B------:R-:W-:-:S09]  /*0a80*/  @P1 SEL R2, R5, R2, !P2 ;  /* 0x0000000205021207 */ /* 0x000fd20005000000 */
.L_x_1:
[----:B------:R-:W0:Y:S01]  /*0a90*/  LDC.64 R4, c[0x0][0x388] ;  /* 0x0000e200ff047b82 */ /* 0x000e220000000a00 */
[----:B------:R-:W1:Y:S01]  /*0aa0*/  LDCU UR11, c[0x0][0x3a8] ;  /* 0x00007500ff0b77ac */ /* 0x000e620008000800 */
[----:B0-----:R-:W-:-:S05]  /*0ab0*/  IMAD.WIDE R4, R13, 0x4, R4 ;  /* 0x000000040d047825 */ /* 0x001fca00078e0204 */
[----:B------:R0:W5:Y:S01]  /*0ac0*/  LDG.E.CONSTANT R19, desc[UR14][R4.64] ;  /* 0x0000000e04137981 */ /* 0x000162000c1e9900 */
[C---:B------:R-:W-:Y:S01]  /*0ad0*/  ISETP.NE.AND P0, PT, R2.reuse, UR16, PT ;  /* 0x0000001002007c0c */ /* 0x040fe2000bf05270 */
[----:B-1----:R-:W-:Y:S01]  /*0ae0*/  UISETP.GE.AND UP0, UPT, UR11, 0x2, UPT ;  /* 0x000000020b00788c */ /* 0x002fe2000bf06270 */
[----:B------:R-:W-:Y:S02]  /*0af0*/  VIADD R12, R2, 0xffffffff ;  /* 0xffffffff020c7836 */ /* 0x000fe40000000000 */
[----:B------:R-:W-:-:S09]  /*0b00*/  IMAD.MOV.U32 R6, RZ, RZ, RZ ;  /* 0x000000ffff067224 */ /* 0x000fd200078e00ff */
[----:B------:R-:W-:Y:S01]  /*0b10*/  @P0 IMAD.MOV R12, RZ, RZ, R2 ;  /* 0x000000ffff0c0224 */ /* 0x000fe200078e0202 */
[----:B0-----:R-:W-:Y:S06]  /*0b20*/  BRA.U !UP0, `(.L_x_5) ;  /* 0x0000000508c07547 */ /* 0x001fec000b800000 */
[----:B------:R-:W-:Y:S01]  /*0b30*/  UISETP.GE.U32.AND UP0, UPT, UR22, 0x7, UPT ;  /* 0x000000071600788c */ /* 0x000fe2000bf06070 */
[----:B-----5:R-:W-:Y:S01]  /*0b40*/  FADD R8, R16, -R19 ;  /* 0x8000001310087221 */ /* 0x020fe20000000000 */
[----:B------:R-:W-:Y:S02]  /*0b50*/  HFMA2 R7, -RZ, RZ, 0, 5.9604644775390625e-08 ;  /* 0x00000001ff077431 */ /* 0x000fe400000001ff */
[----:B------:R-:W-:Y:S02]  /*0b60*/  IMAD.MOV.U32 R6, RZ, RZ, RZ ;  /* 0x000000ffff067224 */ /* 0x000fe400078e00ff */
[----:B------:R-:W-:-:S03]  /*0b70*/  FADD R8, |R8|, -RZ ;  /* 0x800000ff08087221 */ /* 0x000fc60000000200 */
[----:B------:R-:W-:Y:S05]  /*0b80*/  BRA.U !UP0, `(.L_x_6) ;  /* 0x0000000108c47547 */ /* 0x000fea000b800000 */
[----:B------:R-:W0:Y:S01]  /*0b90*/  LDC.64 R4, c[0x0][0x3b0] ;  /* 0x0000ec00ff047b82 */ /* 0x000e220000000a00 */
[----:B------:R-:W-:Y:S02]  /*0ba0*/  IMAD.MOV.U32 R7, RZ, RZ, 0x1 ;  /* 0x00000001ff077424 */ /* 0x000fe400078e00ff */
[----:B------:R-:W-:-:S07]  /*0bb0*/  IMAD.MOV.U32 R6, RZ, RZ, RZ ;  /* 0x000000ffff067224 */ /* 0x000fce00078e00ff */
.L_x_7:
[----:B0-----:R-:W-:-:S05]  /*0bc0*/  IMAD.WIDE.U32 R2, R7, 0x4, R4 ;  /* 0x0000000407027825 */ /* 0x001fca00078e0004 */
        /* <DEDUP_REMOVED lines=13> */
[----:B----4-:R-:W-:Y:S01]  /*0ca0*/  FADD R9, -R19, R28 ;  /* 0x0000001c13097221 */ /* 0x010fe20000000100 */
[----:B------:R-:W-:Y:S01]  /*0cb0*/  SEL R6, R7, R6, !P4 ;  /* 0x0000000607067207 */ /* 0x000fe20006000000 */
[----:B-----5:R-:W-:Y:S01]  /*0cc0*/  FADD R21, -R19, R21 ;  /* 0x0000001513157221 */ /* 0x020fe20000000100 */
[----:B------:R-:W-:Y:S01]  /*0cd0*/  FSETP.GEU.AND P0, PT, |R11|, R8, PT ;  /* 0x000000080b00720b */ /* 0x000fe20003f0e200 */
[----:B0-----:R-:W-:-:S03]  /*0ce0*/  FADD R3, -R19, R20 ;  /* 0x0000001413037221 */ /* 0x001fc60000000100 */
[----:B------:R-:W-:Y:S01]  /*0cf0*/  FSEL R8, |R11|, R8, !P0 ;  /* 0x000000080b087208 */ /* 0x000fe20004000200 */
[----:B------:R-:W-:-:S03]  /*0d00*/  FADD R18, -R19, R18 ;  /* 0x0000001213127221 */ /* 0x000fc60000000100 */
[----:B------:R-:W-:Y:S01]  /*0d10*/  FSETP.GEU.AND P1, PT, |R9|, R8, PT ;  /* 0x000000080900720b */ /* 0x000fe20003f2e200 */
[----:B------:R-:W-:-:S03]  /*0d20*/  FADD R10, -R19, R10 ;  /* 0x0000000a130a7221 */ /* 0x000fc60000000100 */
[----:B------:R-:W-:Y:S02]  /*0d30*/  FSEL R8, |R9|, R8, !P1 ;  /* 0x0000000809087208 */ /* 0x000fe40004800200 */
[----:B------:R-:W-:Y:S01]  /*0d40*/  @!P0 IADD3 R6, PT, PT, R7, 0x1, RZ ;  /* 0x0000000107068810 */ /* 0x000fe20007ffe0ff */
[----:B------:R-:W-:Y:S01]  /*0d50*/  FADD R22, -R19, R22 ;  /* 0x0000001613167221 */ /* 0x000fe20000000100 */
[-C--:B------:R-:W-:Y:S02]  /*0d60*/  FSETP.GEU.AND P2, PT, |R21|, R8.reuse, PT ;  /* 0x000000081500720b */ /* 0x080fe40003f4e200 */
[----:B------:R-:W-:Y:S02]  /*0d70*/  IADD3 R9, PT, PT, R7, 0x7, RZ ;  /* 0x0000000707097810 */ /* 0x000fe40007ffe0ff */
[----:B------:R-:W-:Y:S01]  /*0d80*/  FSEL R8, |R21|, R8, !P2 ;  /* 0x0000000815087208 */ /* 0x000fe20005000200 */
[----:B------:R-:W-:Y:S01]  /*0d90*/  @!P1 VIADD R6, R7, 0x2 ;  /* 0x0000000207069836 */ /* 0x000fe20000000000 */
[----:B------:R-:W-:-:S02]  /*0da0*/  ISETP.NE.AND P1, PT, R9, UR11, PT ;  /* 0x0000000b09007c0c */ /* 0x000fc4000bf25270 */
[----:B------:R-:W-:-:S04]  /*0db0*/  FSETP.GEU.AND P3, PT, |R3|, R8, PT ;  /* 0x000000080300720b */ /* 0x000fc80003f6e200 */
[----:B------:R-:W-:Y:S01]  /*0dc0*/  FSEL R3, |R3|, R8, !P3 ;  /* 0x0000000803037208 */ /* 0x000fe20005800200 */
[----:B------:R-:W-:-:S03]  /*0dd0*/  @!P2 VIADD R6, R7, 0x3 ;  /* 0x000000030706a836 */ /* 0x000fc60000000000 */
[----:B------:R-:W-:-:S04]  /*0de0*/  FSETP.GEU.AND P4, PT, |R18|, R3, PT ;  /* 0x000000031200720b */ /* 0x000fc80003f8e200 */
[----:B------:R-:W-:Y:S01]  /*0df0*/  FSEL R3, |R18|, R3, !P4 ;  /* 0x0000000312037208 */ /* 0x000fe20006000200 */
[----:B------:R-:W-:-:S03]  /*0e00*/  @!P3 VIADD R6, R7, 0x4 ;  /* 0x000000040706b836 */ /* 0x000fc60000000000 */
[----:B------:R-:W-:-:S04]  /*0e10*/  FSETP.GEU.AND P0, PT, |R10|, R3, PT ;  /* 0x000000030a00720b */ /* 0x000fc80003f0e200 */
[----:B------:R-:W-:Y:S01]  /*0e20*/  FSEL R3, |R10|, R3, !P0 ;  /* 0x000000030a037208 */ /* 0x000fe20004000200 */
[----:B------:R-:W-:-:S08]  /*0e30*/  @!P4 VIADD R6, R7, 0x5 ;  /* 0x000000050706c836 */ /* 0x000fd00000000000 */
[C---:B------:R-:W-:Y:S01]  /*0e40*/  @!P0 VIADD R6, R7.reuse, 0x6 ;  /* 0x0000000607068836 */ /* 0x040fe20000000000 */
[----:B------:R-:W-:Y:S01]  /*0e50*/  FSETP.GEU.AND P0, PT, |R22|, R3, PT ;  /* 0x000000031600720b */ /* 0x000fe20003f0e200 */
[----:B------:R-:W-:-:S03]  /*0e60*/  VIADD R7, R7, 0x8 ;  /* 0x0000000807077836 */ /* 0x000fc60000000000 */
[----:B------:R-:W-:Y:S02]  /*0e70*/  SEL R6, R9, R6, !P0 ;  /* 0x0000000609067207 */ /* 0x000fe40004000000 */
[----:B------:R-:W-:Y:S01]  /*0e80*/  FSEL R8, |R22|, R3, !P0 ;  /* 0x0000000316087208 */ /* 0x000fe20004000200 */
[----:B------:R-:W-:Y:S06]  /*0e90*/  @P1 BRA `(.L_x_7) ;  /* 0xfffffffc00481947 */ /* 0x000fec000383ffff */
.L_x_6:
        /* <DEDUP_REMOVED lines=13> */
[----:B------:R-:W-:Y:S01]  /*0f70*/  FSETP.GEU.AND P0, PT, |R5|, R8, PT ;  /* 0x000000080500720b */ /* 0x000fe20003f0e200 */
[----:B----4-:R-:W-:-:S03]  /*0f80*/  FADD R18, -R19, R18 ;  /* 0x0000001213127221 */ /* 0x010fc60000000100 */
[----:B------:R-:W-:Y:S02]  /*0f90*/  FSEL R5, |R5|, R8, !P0 ;  /* 0x0000000805057208 */ /* 0x000fe40004000200 */
[----:B------:R-:W-:Y:S01]  /*0fa0*/  SEL R6, R7, R6, !P0 ;  /* 0x0000000607067207 */ /* 0x000fe20004000000 */
[----:B-----5:R-:W-:Y:S01]  /*0fb0*/  FADD R20, -R19, R20 ;  /* 0x0000001413147221 */ /* 0x020fe20000000100 */
[----:B------:R-:W-:-:S04]  /*0fc0*/  FSETP.GEU.AND P1, PT, |R10|, R5, PT ;  /* 0x000000050a00720b */ /* 0x000fc80003f2e200 */
[----:B------:R-:W-:-:S04]  /*0fd0*/  FSEL R5, |R10|, R5, !P1 ;  /* 0x000000050a057208 */ /* 0x000fc80004800200 */
[----:B------:R-:W-:-:S04]  /*0fe0*/  FSETP.GEU.AND P2, PT, |R18|, R5, PT ;  /* 0x000000051200720b */ /* 0x000fc80003f4e200 */
[----:B------:R-:W-:Y:S02]  /*0ff0*/  FSEL R5, |R18|, R5, !P2 ;  /* 0x0000000512057208 */ /* 0x000fe40005000200 */
[----:B------:R-:W-:Y:S02]  /*1000*/  @!P1 IADD3 R6, PT, PT, R7, 0x1, RZ ;  /* 0x0000000107069810 */ /* 0x000fe40007ffe0ff */
[----:B------:R-:W-:-:S04]  /*1010*/  FSETP.GEU.AND P3, PT, |R20|, R5, PT ;  /* 0x000000051400720b */ /* 0x000fc80003f6e200 */
[----:B------:R-:W-:Y:S01]  /*1020*/  FSEL R8, |R20|, R5, !P3 ;  /* 0x0000000514087208 */ /* 0x000fe20005800200 */
[----:B------:R-:W-:-:S08]  /*1030*/  @!P2 VIADD R6, R7, 0x2 ;  /* 0x000000020706a836 */ /* 0x000fd00000000000 */
[C---:B------:R-:W-:Y:S02]  /*1040*/  @!P3 VIADD R6, R7.reuse, 0x3 ;  /* 0x000000030706b836 */ /* 0x040fe40000000000 */
[----:B------:R-:W-:-:S07]  /*1050*/  VIADD R7, R7, 0x4 ;  /* 0x0000000407077836 */ /* 0x000fce0000000000 */
.L_x_8:
[----:B------:R-:W-:Y:S05]  /*1060*/  BRA.U !UP1, `(.L_x_5) ;  /* 0x0000000109707547 */ /* 0x000fea000b800000 */
[----:B------:R-:W-:Y:S01]  /*1070*/  ULOP3.LUT UR11, UR8, 0x3, URZ, 0xc0, !UPT ;  /* 0x00000003080b7892 */ /* 0x000fe2000f8ec0ff */
[----:B------:R-:W-:-:S03]  /*1080*/  MOV R2, 0x4 ;  /* 0x0000000400027802 */ /* 0x000fc60000000f00 */
[----:B------:R-:W-:-:S06]  /*1090*/  UISETP.NE.AND UP0, UPT, UR11, 0x1, UPT ;  /* 0x000000010b00788c */ /* 0x000fcc000bf05270 */
[----:B------:R-:W-:-:S05]  /*10a0*/  PLOP3.LUT P0, PT, PT, PT, UP0, 0x80, 0x8 ;  /* 0x000000000008781c */ /* 0x000fca0003f0f008 */
[----:B------:R-:W0:Y:S08]  /*10b0*/  @UP0 LDCU.64 UR12, c[0x0][0x3b0] ;  /* 0x00007600ff0c07ac */ /* 0x000e300008000a00 */
[----:B0-----:R-:W-:-:S05]  /*10c0*/  @P0 IMAD.WIDE.U32 R2, R7, R2, UR12 ;  /* 0x0000000c07020e25 */ /* 0x001fca000f8e0002 */
[----:B------:R-:W2:Y:S04]  /*10d0*/  @P0 LDG.E.CONSTANT R4, desc[UR14][R2.64] ;  /* 0x0000000e02040981 */ /* 0x000ea8000c1e9900 */
[----:B------:R-:W3:Y:S01]  /*10e0*/  @P0 LDG.E.CONSTANT R10, desc[UR14][R2.64+0x4] ;  /* 0x0000040e020a0981 */ /* 0x000ee2000c1e9900 */
[----:B------:R-:W-:Y:S01]  /*10f0*/  ULOP3.LUT UP0, URZ, UR8, 0x1, URZ, 0xc0, !UPT ;  /* 0x0000000108ff7892 */ /* 0x000fe2000f80c0ff */
[----:B------:R-:W-:-:S05]  /*1100*/  IMAD.MOV.U32 R18, RZ, RZ, 0x4 ;  /* 0x00000004ff127424 */ /* 0x000fca00078e00ff */
[----:B------:R-:W-:-:S05]  /*1110*/  PLOP3.LUT P1, PT, PT, PT, UP0, 0x80, 0x8 ;  /* 0x000000000008781c */ /* 0x000fca0003f2f008 */
[----:B------:R-:W0:Y:S01]  /*1120*/  @UP0 LDCU.64 UR12, c[0x0][0x3b0] ;  /* 0x00007600ff0c07ac */ /* 0x000e220008000a00 */
[C---:B--2---:R-:W-:Y:S01]  /*1130*/  @P0 FADD R5, -R19.reuse, R4 ;  /* 0x0000000413050221 */ /* 0x044fe20000000100 */
[----:B---3--:R-:W-:-:S04]  /*1140*/  @P0 FADD R9, -R19, R10 ;  /* 0x0000000a13090221 */ /* 0x008fc80000000100 */
[----:B------:R-:W-:-:S04]  /*1150*/  @P0 FSETP.GEU.AND P2, PT, |R5|, R8, PT ;  /* 0x000000080500020b */ /* 0x000fc80003f4e200 */
[----:B------:R-:W-:Y:S02]  /*1160*/  @P0 FSEL R4, |R5|, R8, !P2 ;  /* 0x0000000805040208 */ /* 0x000fe40005000200 */
[----:B------:R-:W-:Y:S02]  /*1170*/  @P0 SEL R10, R7, R6, !P2 ;  /* 0x00000006070a0207 */ /* 0x000fe40005000000 */
[----:B------:R-:W-:-:S13]  /*1180*/  FSETP.GEU.OR P3, PT, |R9|, R4, !P0 ;  /* 0x000000040900720b */ /* 0x000fda000476e600 */
[C---:B------:R-:W-:Y:S02]  /*1190*/  @!P3 VIADD R10, R7.reuse, 0x1 ;  /* 0x00000001070ab836 */ /* 0x040fe40000000000 */
[----:B------:R-:W-:-:S04]  /*11a0*/  @P0 VIADD R7, R7, 0x2 ;  /* 0x0000000207070836 */ /* 0x000fc80000000000 */
[----:B0-----:R-:W-:-:S06]  /*11b0*/  @P1 IMAD.WIDE.U32 R2, R7, R18, UR12 ;  /* 0x0000000c07021e25 */ /* 0x001fcc000f8e0012 */
[----:B------:R-:W2:Y:S01]  /*11c0*/  @P1 LDG.E.CONSTANT R2, desc[UR14][R2.64] ;  /* 0x0000000e02021981 */ /* 0x000ea2000c1e9900 */
[C---:B------:R-:W-:Y:S02]  /*11d0*/  @P0 FSETP.GEU.AND P2, PT, |R9|.reuse, R4, PT ;  /* 0x000000040900020b */ /* 0x040fe40003f4e200 */
[----:B------:R-:W-:Y:S02]  /*11e0*/  @P0 MOV R6, R10 ;  /* 0x0000000a00060202 */ /* 0x000fe40000000f00 */
[----:B------:R-:W-:Y:S01]  /*11f0*/  @P0 FSEL R8, |R9|, R4, !P2 ;  /* 0x0000000409080208 */ /* 0x000fe20005000200 */
[----:B--2---:R-:W-:-:S05]  /*1200*/  @P1 FADD R5, -R19, R2 ;  /* 0x0000000213051221 */ /* 0x004fca0000000100 */
[----:B------:R-:W-:-:S04]  /*1210*/  @P1 FSETP.GEU.AND P2, PT, |R5|, R8, PT ;  /* 0x000000080500120b */ /* 0x000fc80003f4e200 */
[----:B------:R-:W-:-:S09]  /*1220*/  @P1 SEL R6, R7, R6, !P2 ;  /* 0x0000000607061207 */ /* 0x000fd20005000000 */
.L_x_5:
[----:B------:R-:W0:Y:S01]  /*1230*/  LDC.64 R2, c[0x0][0x398] ;  /* 0x0000e600ff027b82 */ /* 0x000e220000000a00 */
[----:B------:R-:W1:Y:S01]  /*1240*/  LDCU UR11, c[0x0][0x3c8] ;  /* 0x00007900ff0b77ac */ /* 0x000e620008000800 */
[----:B0-----:R-:W-:-:S05]  /*1250*/  IMAD.WIDE R2, R13, 0x4, R2 ;  /* 0x000000040d027825 */ /* 0x001fca00078e0202 */
[----:B------:R0:W5:Y:S01]  /*1260*/  LDG.E.CONSTANT R18, desc[UR14][R2.64] ;  /* 0x0000000e02127981 */ /* 0x000162000c1e9900 */
[C---:B------:R-:W-:Y:S01]  /*1270*/  ISETP.NE.AND P0, PT, R6.reuse, UR17, PT ;  /* 0x0000001106007c0c */ /* 0x040fe2000bf05270 */
[----:B-1----:R-:W-:Y:S01]  /*1280*/  UISETP.GE.AND UP0, UPT, UR11, 0x2, UPT ;  /* 0x000000020b00788c */ /* 0x002fe2000bf06270 */
[----:B------:R-:W-:-:S11]  /*1290*/  VIADD R10, R6, 0xffffffff ;  /* 0xffffffff060a7836 */ /* 0x000fd60000000000 */
[----:B------:R-:W-:Y:S02]  /*12a0*/  @P0 IMAD.MOV R10, RZ, RZ, R6 ;  /* 0x000000ffff0a0224 */ /* 0x000fe400078e0206 */
[----:B------:R-:W-:Y:S01]  /*12b0*/  IMAD.MOV.U32 R6, RZ, RZ, RZ ;  /* 0x000000ffff067224 */ /* 0x000fe200078e00ff */
        /* <DEDUP_REMOVED lines=10> */
.L_x_11:
        /* <DEDUP_REMOVED lines=10> */
[----:B0-----:R-:W-:Y:S01]  /*1400*/  IADD3 R5, PT, PT, R7, 0x7, RZ ;  /* 0x0000000707057810 */ /* 0x001fe20007ffe0ff */
[C---:B--2---:R-:W-:Y:S01]  /*1410*/  FADD R27, -R18.reuse, R27 ;  /* 0x0000001b121b7221 */ /* 0x044fe20000000100 */
[----:B---3--:R-:W-:-:S04]  /*1420*/  FADD R29, -R18, R29 ;  /* 0x0000001d121d7221 */ /* 0x008fc80000000100 */
[----:B------:R-:W-:-:S04]  /*1430*/  FSETP.GEU.AND P4, PT, |R27|, R8, PT ;  /* 0x000000081b00720b */ /* 0x000fc80003f8e200 */
[----:B------:R-:W-:Y:S01]  /*1440*/  FSEL R8, |R27|, R8, !P4 ;  /* 0x000000081b087208 */ /* 0x000fe20006000200 */
[C---:B----4-:R-:W-:Y:S01]  /*1450*/  FADD R27, -R18.reuse, R20 ;  /* 0x00000014121b7221 */ /* 0x050fe20000000100 */
[----:B------:R-:W-:Y:S01]  /*1460*/  SEL R6, R7, R6, !P4 ;  /* 0x0000000607067207 */ /* 0x000fe20006000000 */
[C---:B-----5:R-:W-:Y:S01]  /*1470*/  FADD R23, -R18.reuse, R23 ;  /* 0x0000001712177221 */ /* 0x060fe20000000100 */
[----:B------:R-:W-:Y:S01]  /*1480*/  FSETP.GEU.AND P0, PT, |R29|, R8, PT ;  /* 0x000000081d00720b */ /* 0x000fe20003f0e200 */
[----:B------:R-:W-:-:S03]  /*1490*/  FADD R21, -R18, R21 ;  /* 0x0000001512157221 */ /* 0x000fc60000000100 */
[----:B------:R-:W-:Y:S01]  /*14a0*/  FSEL R8, |R29|, R8, !P0 ;  /* 0x000000081d087208 */ /* 0x000fe20004000200 */
[----:B------:R-:W-:-:S03]  /*14b0*/  FADD R11, -R18, R11 ;  /* 0x0000000b120b7221 */ /* 0x000fc60000000100 */
[----:B------:R-:W-:Y:S01]  /*14c0*/  FSETP.GEU.AND P1, PT, |R27|, R8, PT ;  /* 0x000000081b00720b */ /* 0x000fe20003f2e200 */
[----:B------:R-:W-:-:S03]  /*14d0*/  FADD R9, -R18, R9 ;  /* 0x0000000912097221 */ /* 0x000fc60000000100 */
[----:B------:R-:W-:Y:S02]  /*14e0*/  FSEL R8, |R27|, R8, !P1 ;  /* 0x000000081b087208 */ /* 0x000fe40004800200 */
[----:B------:R-:W-:Y:S01]  /*14f0*/  @!P0 IADD3 R6, PT, PT, R7, 0x1, RZ ;  /* 0x0000000107068810 */ /* 0x000fe20007ffe0ff */
[----:B------:R-:W-:Y:S01]  /*1500*/  FADD R25, -R18, R25 ;  /* 0x0000001912197221 */ /* 0x000fe20000000100 */
[----:B------:R-:W-:-:S04]  /*1510*/  FSETP.GEU.AND P2, PT, |R23|, R8, PT ;  /* 0x000000081700720b */ /* 0x000fc80003f4e200 */
[----:B------:R-:W-:Y:S01]  /*1520*/  FSEL R8, |R23|, R8, !P2 ;  /* 0x0000000817087208 */ /* 0x000fe20005000200 */
[----:B------:R-:W-:Y:S01]  /*1530*/  @!P1 VIADD R6, R7, 0x2 ;  /* 0x0000000207069836 */ /* 0x000fe20000000000 */
[----:B------:R-:W-:Y:S02]  /*1540*/  ISETP.NE.AND P1, PT, R5, UR11, PT ;  /* 0x0000000b05007c0c */ /* 0x000fe4000bf25270 */
        /* <DEDUP_REMOVED lines=9> */
[----:B------:R-:W-:Y:S01]  /*15e0*/  @!P0 VIADD R6, R7, 0x6 ;  /* 0x0000000607068836 */ /* 0x000fe20000000000 */
[----:B------:R-:W-:Y:S01]  /*15f0*/  FSETP.GEU.AND P0, PT, |R25|, R8, PT ;  /* 0x000000081900720b */ /* 0x000fe20003f0e200 */
[----:B------:R-:W-:-:S03]  /*1600*/  VIADD R7, R7, 0x8 ;  /* 0x0000000807077836 */ /* 0x000fc60000000000 */
[----:B------:R-:W-:Y:S02]  /*1610*/  SEL R6, R5, R6, !P0 ;  /* 0x0000000605067207 */ /* 0x000fe40004000000 */
[----:B------:R-:W-:Y:S01]  /*1620*/  FSEL R8, |R25|, R8, !P0 ;  /* 0x0000000819087208 */ /* 0x000fe20004000200 */
[----:B------:R-:W-:Y:S06]  /*1630*/  @P1 BRA `(.L_x_11) ;  /* 0xfffffffc00481947 */ /* 0x000fec000383ffff */
.L_x_10:
        /* <DEDUP_REMOVED lines=28> */
.L_x_12:
        /* <DEDUP_REMOVED lines=23> */
[CC--:B------:R-:W-:Y:S02]  /*1970*/  @P0 FSETP.GEU.AND P2, PT, |R9|.reuse, R4.reuse, PT ;  /* 0x000000040900020b */ /* 0x0c0fe40003f4e200 */
[----:B------:R-:W-:Y:S02]  /*1980*/  @P0 MOV R6, R11 ;  /* 0x0000000b00060202 */ /* 0x000fe40000000f00 */
[----:B------:R-:W-:Y:S01]  /*1990*/  @P0 FSEL R8, |R9|, R4, !P2 ;  /* 0x0000000409080208 */ /* 0x000fe20005000200 */
[----:B--2---:R-:W-:-:S05]  /*19a0*/  @P1 FADD R5, -R18, R3 ;  /* 0x0000000312051221 */ /* 0x004fca0000000100 */
[----:B------:R-:W-:-:S04]  /*19b0*/  @P1 FSETP.GEU.AND P2, PT, |R5|, R8, PT ;  /* 0x000000080500120b */ /* 0x000fc80003f4e200 */
[----:B------:R-:W-:-:S09]  /*19c0*/  @P1 SEL R6, R7, R6, !P2 ;  /* 0x0000000607061207 */ /* 0x000fd20005000000 */
.L_x_9:
[----:B------:R-:W0:Y:S01]  /*19d0*/  LDC.64 R2, c[0x0][0x3c0] ;  /* 0x0000f000ff027b82 */ /* 0x000e220000000a00 */
[----:B-----5:R-:W-:Y:S01]  /*19e0*/  FSETP.GEU.AND P2, PT, R0, R14, PT ;  /* 0x0000000e0000720b */ /* 0x020fe20003f4e000 */
[----:B------:R-:W-:Y:S01]  /*19f0*/  BSSY.RECONVERGENT B1, `(.L_x_13) ;  /* 0x0000026000017945 */ /* 0x000fe20003800200 */
[C---:B------:R-:W-:Y:S01]  /*1a00*/  ISETP.NE.AND P1, PT, R6.reuse, UR18, PT ;  /* 0x0000001206007c0c */ /* 0x040fe2000bf25270 */
[----:B------:R-:W-:Y:S01]  /*1a10*/  VIADD R11, R6, 0xffffffff ;  /* 0xffffffff060b7836 */ /* 0x000fe20000000000 */
[----:B------:R-:W-:-:S11]  /*1a20*/  PLOP3.LUT P0, PT, PT, PT, PT, 0x80, 0x8 ;  /* 0x000000000008781c */ /* 0x000fd60003f0f070 */
[----:B------:R-:W-:Y:S02]  /*1a30*/  @P1 IMAD.MOV R11, RZ, RZ, R6 ;  /* 0x000000ffff0b1224 */ /* 0x000fe400078e0206 */
[----:B0-----:R-:W-:Y:S01]  /*1a40*/  IMAD.WIDE R22, R12, 0x4, R2 ;  /* 0x000000040c167825 */ /* 0x001fe200078e0202 */
[----:B------:R-:W-:Y:S06]  /*1a50*/  @!P2 BRA `(.L_x_14) ;  /* 0x00000000007ca947 */ /* 0x000fec0003800000 */
[----:B------:R-:W0:Y:S02]  /*1a60*/  LDC.64 R4, c[0x0][0x3e0] ;  /* 0x0000f800ff047b82 */ /* 0x000e240000000a00 */
[----:B0-----:R-:W2:Y:S02]  /*1a70*/  LDG.E.CONSTANT R7, desc[UR14][R4.64+0x4] ;  /* 0x0000040e04077981 */ /* 0x001ea4000c1e9900 */
[----:B--2---:R-:W-:-:S13]  /*1a80*/  FSETP.GT.AND P1, PT, R0, R7, PT ;  /* 0x000000070000720b */ /* 0x004fda0003f24000 */
[----:B------:R-:W-:Y:S05]  /*1a90*/  @P1 BRA `(.L_x_14) ;  /* 0x00000000006c1947 */ /* 0x000fea0003800000 */
[----:B------:R-:W2:Y:S02]  /*1aa0*/  LDG.E.CONSTANT R6, desc[UR14][R4.64+0x8] ;  /* 0x0000080e04067981 */ /* 0x000ea4000c1e9900 */
[----:B--2---:R-:W-:-:S13]  /*1ab0*/  FSETP.GEU.AND P1, PT, R19, R6, PT ;  /* 0x000000061300720b */ /* 0x004fda0003f2e000 */
[----:B------:R-:W-:Y:S05]  /*1ac0*/  @!P1 BRA `(.L_x_14) ;  /* 0x0000000000609947 */ /* 0x000fea0003800000 */
[----:B------:R-:W2:Y:S02]  /*1ad0*/  LDG.E.CONSTANT R6, desc[UR14][R4.64+0xc] ;  /* 0x00000c0e04067981 */ /* 0x000ea4000c1e9900 */
        /* <DEDUP_REMOVED lines=8> */
[----:B------:R-:W2:Y:S04]  /*1b60*/  LDG.E.CONSTANT R4, desc[UR14][R22.64+0x4] ;  /* 0x0000040e16047981 */ /* 0x000ea8000c1e9900 */
[----:B------:R-:W2:Y:S02]  /*1b70*/  LDG.E.CONSTANT R5, desc[UR14][R22.64] ;  /* 0x0000000e16057981 */ /* 0x000ea4000c1e9900 */
[----:B--2---:R-:W-:-:S13]  /*1b80*/  FSETP.NEU.AND P1, PT, R4, R5, PT ;  /* 0x000000050400720b */ /* 0x004fda0003f2d000 */
[----:B------:R-:W-:Y:S05]  /*1b90*/  @!P1 BRA `(.L_x_14) ;  /* 0x00000000002c9947 */ /* 0x000fea0003800000 */
[----:B------:R-:W0:Y:S02]  /*1ba0*/  LDC.64 R4, c[0x0][0x3b0] ;  /* 0x0000ec00ff047b82 */ /* 0x000e240000000a00 */
[----:B0-----:R-:W-:-:S05]  /*1bb0*/  IMAD.WIDE R4, R10, 0x4, R4 ;  /* 0x000000040a047825 */ /* 0x001fca00078e0204 */
        /* <DEDUP_REMOVED lines=8> */
[----:B--2---:R-:W-:-:S13]  /*1c40*/  FSETP.EQ.AND P0, PT, R6, R7, PT ;  /* 0x000000070600720b */ /* 0x004fda0003f02000 */
.L_x_14:
[----:B------:R-:W-:Y:S05]  /*1c50*/  BSYNC.RECONVERGENT B1 ;  /* 0x0000000000017941 */ /* 0x000fea0003800200 */
.L_x_13:
[----:B------:R-:W-:Y:S01]  /*1c60*/  ISETP.LT.OR P0, PT, R12, RZ, P0 ;  /* 0x000000ff0c00720c */ /* 0x000fe20000701670 */
[----:B------:R-:W-:Y:S01]  /*1c70*/  BSSY.RECONVERGENT B1, `(.L_x_15) ;  /* 0x000006a000017945 */ /* 0x000fe20003800200 */
[----:B------:R-:W-:Y:S02]  /*1c80*/  IMAD.MOV.U32 R5, RZ, RZ, RZ ;  /* 0x000000ffff057224 */ /* 0x000fe400078e00ff */
[----:B------:R-:W-:-:S04]  /*1c90*/  ISETP.LT.OR P0, PT, R10, RZ, P0 ;  /* 0x000000ff0a00720c */ /* 0x000fc80000701670 */
[----:B------:R-:W-:-:S04]  /*1ca0*/  ISETP.LT.OR P0, PT, R11, RZ, P0 ;  /* 0x000000ff0b00720c */ /* 0x000fc80000701670 */
[----:B------:R-:W-:-:S04]  /*1cb0*/  ISETP.GE.OR P0, PT, R12, UR16, P0 ;  /* 0x000000100c007c0c */ /* 0x000fc80008706670 */
[----:B------:R-:W-:-:S04]  /*1cc0*/  ISETP.GE.OR P0, PT, R10, UR17, P0 ;  /* 0x000000110a007c0c */ /* 0x000fc80008706670 */
[----:B------:R-:W-:-:S13]  /*1cd0*/  ISETP.GE.OR P0, PT, R11, UR18, P0 ;  /* 0x000000120b007c0c */ /* 0x000fda0008706670 */
[----:B------:R-:W-:Y:S05]  /*1ce0*/  @P0 BRA `(.L_x_16) ;  /* 0x0000000400880947 */ /* 0x000fea0003800000 */
[----:B------:R-:W-:Y:S01]  /*1cf0*/  IMAD.WIDE.U32 R24, R12, 0x4, R2 ;  /* 0x000000040c187825 */ /* 0x000fe200078e0002 */
[----:B------:R-:W2:Y:S01]  /*1d00*/  LDG.E.CONSTANT R22, desc[UR14][R22.64+0x4] ;  /* 0x0000040e16167981 */ /* 0x000ea2000c1e9900 */
[----:B------:R-:W0:Y:S03]  /*1d10*/  LDC.64 R4, c[0x0][0x3b0] ;  /* 0x0000ec00ff047b82 */ /* 0x000e260000000a00 */
[----:B------:R-:W2:Y:S01]  /*1d20*/  LDG.E.CONSTANT R21, desc[UR14][R24.64] ;  /* 0x0000000e18157981 */ /* 0x000ea2000c1e9900 */
[----:B------:R-:W-:Y:S01]  /*1d30*/  IADD3 R7, PT, PT, R10, 0x1, RZ ;  /* 0x000000010a077810 */ /* 0x000fe20007ffe0ff */
[----:B------:R-:W-:-:S03]  /*1d40*/  VIADD R27, R11, 0x1 ;  /* 0x000000010b1b7836 */ /* 0x000fc60000000000 */
[----:B------:R-:W1:Y:S01]  /*1d50*/  LDC.64 R8, c[0x0][0x3d0] ;  /* 0x0000f400ff087b82 */ /* 0x000e620000000a00 */
[----:B0-----:R-:W-:-:S04]  /*1d60*/  IMAD.WIDE.U32 R2, R10, 0x4, R4 ;  /* 0x000000040a027825 */ /* 0x001fc800078e0004 */
[----:B------:R-:W-:Y:S01]  /*1d70*/  IMAD.WIDE.U32 R4, R7, 0x4, R4 ;  /* 0x0000000407047825 */ /* 0x000fe200078e0004 */
[----:B------:R2:W5:Y:S03]  /*1d80*/  LDG.E.CONSTANT R20, desc[UR14][R2.64] ;  /* 0x0000000e02147981 */ /* 0x000566000c1e9900 */
[--C-:B-1----:R-:W-:Y:S01]  /*1d90*/  IMAD.WIDE.U32 R6, R11, 0x4, R8.reuse ;  /* 0x000000040b067825 */ /* 0x102fe200078e0008 */
[----:B------:R-:W-:Y:S01]  /*1da0*/  BSSY.RECONVERGENT B2, `(.L_x_17) ;  /* 0x0000012000027945 */ /* 0x000fe20003800200 */
[----:B------:R0:W5:Y:S02]  /*1db0*/  LDG.E.CONSTANT R5, desc[UR14][R4.64] ;  /* 0x0000000e04057981 */ /* 0x000164000c1e9900 */
[----:B------:R-:W-:Y:S02]  /*1dc0*/  IMAD.WIDE.U32 R8, R27, 0x4, R8 ;  /* 0x000000041b087825 */ /* 0x000fe400078e0008 */
[----:B------:R1:W5:Y:S04]  /*1dd0*/  LDG.E.CONSTANT R7, desc[UR14][R6.64] ;  /* 0x0000000e06077981 */ /* 0x000368000c1e9900 */
[----:B------:R1:W5:Y:S01]  /*1de0*/  LDG.E.CONSTANT R8, desc[UR14][R8.64] ;  /* 0x0000000e08087981 */ /* 0x000362000c1e9900 */
[----:B--2---:R-:W-:-:S04]  /*1df0*/  FADD R3, R22, -R21 ;  /* 0x8000001516037221 */ /* 0x004fc80000000000 */
[----:B------:R-:W2:Y:S01]  /*1e00*/  MUFU.RCP R22, R3 ;  /* 0x0000000300167308 */ /* 0x000ea20000001000 */
[----:B------:R-:W-:-:S07]  /*1e10*/  FADD R0, R0, -R21 ;  /* 0x8000001500007221 */ /* 0x000fce0000000000 */
[----:B------:R-:W3:Y:S01]  /*1e20*/  FCHK P0, R0, R3 ;  /* 0x0000000300007302 */ /* 0x000ee20000000000 */
[----:B--2---:R-:W-:-:S04]  /*1e30*/  FFMA R23, -R3, R22, 1 ;  /* 0x3f80000003177423 */ /* 0x004fc80000000116 */
[----:B------:R-:W-:-:S04]  /*1e40*/  FFMA R23, R22, R23, R22 ;  /* 0x0000001716177223 */ /* 0x000fc80000000016 */
[----:B------:R-:W-:-:S04]  /*1e50*/  FFMA R22, R0, R23, RZ ;  /* 0x0000001700167223 */ /* 0x000fc800000000ff */
[----:B------:R-:W-:-:S04]  /*1e60*/  FFMA R2, -R3, R22, R0 ;  /* 0x0000001603027223 */ /* 0x000fc80000000100 */
[----:B0-----:R-:W-:Y:S01]  /*1e70*/  FFMA R4, R23, R2, R22 ;  /* 0x0000000217047223 */ /* 0x001fe20000000016 */
[----:B-1-3--:R-:W-:Y:S06]  /*1e80*/  @!P0 BRA `(.L_x_18) ;  /* 0x00000000000c8947 */ /* 0x00afec0003800000 */
[----:B------:R-:W-:-:S07]  /*1e90*/  MOV R2, 0x1eb0 ;  /* 0x00001eb000027802 */ /* 0x000fce0000000f00 */
[----:B-----5:R-:W-:Y:S05]  /*1ea0*/  CALL.REL.NOINC `($__internal_0_$__cuda_sm3x_div_rn_noftz_f32_slowpath) ;  /* 0x0000000400407944 */ /* 0x020fea0003c00000 */
[----:B------:R-:W-:-:S07]  /*1eb0*/  IMAD.MOV.U32 R4, RZ, RZ, R0 ;  /* 0x000000ffff047224 */ /* 0x000fce00078e0000 */
.L_x_18:
[----:B------:R-:W-:Y:S05]  /*1ec0*/  BSYNC.RECONVERGENT B2 ;  /* 0x0000000000027941 */ /* 0x000fea0003800200 */
.L_x_17:
[----:B-----5:R-:W-:Y:S01]  /*1ed0*/  FADD R9, -R20, R5 ;  /* 0x0000000514097221 */ /* 0x020fe20000000100 */
[----:B------:R-:W-:Y:S01]  /*1ee0*/  FADD R0, R19, -R20 ;  /* 0x8000001413007221 */ /* 0x000fe20000000000 */
[----:B------:R-:W-:Y:S02]  /*1ef0*/  BSSY.RECONVERGENT B2, `(.L_x_19) ;  /* 0x000000d000027945 */ /* 0x000fe40003800200 */
[----:B------:R-:W0:Y:S08]  /*1f00*/  MUFU.RCP R2, R9 ;  /* 0x0000000900027308 */ /* 0x000e300000001000 */
[----:B------:R-:W1:Y:S01]  /*1f10*/  FCHK P0, R0, R9 ;  /* 0x0000000900007302 */ /* 0x000e620000000000 */
[----:B0-----:R-:W-:-:S04]  /*1f20*/  FFMA R3, -R9, R2, 1 ;  /* 0x3f80000009037423 */ /* 0x001fc80000000102 */
[----:B------:R-:W-:-:S04]  /*1f30*/  FFMA R3, R2, R3, R2 ;  /* 0x0000000302037223 */ /* 0x000fc80000000002 */
[----:B------:R-:W-:-:S04]  /*1f40*/  FFMA R2, R0, R3, RZ ;  /* 0x0000000300027223 */ /* 0x000fc800000000ff */
[----:B------:R-:W-:-:S04]  /*1f50*/  FFMA R5, -R9, R2, R0 ;  /* 0x0000000209057223 */ /* 0x000fc80000000100 */
[----:B------:R-:W-:Y:S01]  /*1f60*/  FFMA R5, R3, R5, R2 ;  /* 0x0000000503057223 */ /* 0x000fe20000000002 */
[----:B-1----:R-:W-:Y:S06]  /*1f70*/  @!P0 BRA `(.L_x_20) ;  /* 0x0000000000108947 */ /* 0x002fec0003800000 */
[----:B------:R-:W-:Y:S01]  /*1f80*/  IMAD.MOV.U32 R3, RZ, RZ, R9 ;  /* 0x000000ffff037224 */ /* 0x000fe200078e0009 */
[----:B------:R-:W-:-:S07]  /*1f90*/  MOV R2, 0x1fb0 ;  /* 0x00001fb000027802 */ /* 0x000fce0000000f00 */
[----:B------:R-:W-:Y:S05]  /*1fa0*/  CALL.REL.NOINC `($__internal_0_$__cuda_sm3x_div_rn_noftz_f32_slowpath) ;  /* 0x0000000400007944 */ /* 0x000fea0003c00000 */
[----:B------:R-:W-:-:S07]  /*1fb0*/  MOV R5, R0 ;  /* 0x0000000000057202 */ /* 0x000fce0000000f00 */
.L_x_20:
[----:B------:R-:W-:Y:S05]  /*1fc0*/  BSYNC.RECONVERGENT B2 ;  /* 0x0000000000027941 */ /* 0x000fea0003800200 */
.L_x_19:
[----:B------:R-:W-:Y:S01]  /*1fd0*/  FADD R9, -R7, R8 ;  /* 0x0000000807097221 */ /* 0x000fe20000000100 */
        /* <DEDUP_REMOVED lines=13> */
[----:B------:R-:W-:-:S07]  /*20b0*/  IMAD.MOV.U32 R6, RZ, RZ, R0 ;  /* 0x000000ffff067224 */ /* 0x000fce00078e0000 */
.L_x_22:
[----:B------:R-:W-:Y:S05]  /*20c0*/  BSYNC.RECONVERGENT B2 ;  /* 0x0000000000027941 */ /* 0x000fea0003800200 */
.L_x_21:
[----:B------:R-:W0:Y:S01]  /*20d0*/  LDC R9, c[0x0][0x3c8] ;  /* 0x0000f200ff097b82 */ /* 0x000e220000000800 */
[----:B------:R-:W-:Y:S02]  /*20e0*/  IMAD R7, R12, UR19, RZ ;  /* 0x000000130c077c24 */ /* 0x000fe4000f8e02ff */
[----:B------:R-:W-:-:S05]  /*20f0*/  IMAD.U32 R19, RZ, RZ, UR19 ;  /* 0x00000013ff137e24 */ /* 0x000fca000f8e00ff */
[----:B------:R-:W1:Y:S01]  /*2100*/  LDC.64 R2, c[0x0][0x3d8] ;  /* 0x0000f600ff027b82 */ /* 0x000e620000000a00 */
[----:B0-----:R-:W-:-:S05]  /*2110*/  IMAD R10, R10, R9, R7 ;  /* 0x000000090a0a7224 */ /* 0x001fca00078e0207 */
[----:B------:R-:W-:-:S05]  /*2120*/  IADD3 R11, PT, PT, R11, R10, RZ ;  /* 0x0000000a0b0b7210 */ /* 0x000fca0007ffe0ff */
[----:B-1----:R-:W-:-:S04]  /*2130*/  IMAD.WIDE R2, R11, 0x4, R2 ;  /* 0x000000040b027825 */ /* 0x002fc800078e0202 */
[----:B------:R-:W-:Y:S01]  /*2140*/  IMAD.U32 R11, RZ, RZ, UR19 ;  /* 0x00000013ff0b7e24 */ /* 0x000fe2000f8e00ff */
[----:B------:R-:W2:Y:S01]  /*2150*/  LDG.E.CONSTANT R20, desc[UR14][R2.64+0x4] ;  /* 0x0000040e02147981 */ /* 0x000ea2000c1e9900 */
[----:B------:R-:W-:-:S03]  /*2160*/  IMAD.WIDE R8, R9, 0x4, R2 ;  /* 0x0000000409087825 */ /* 0x000fc600078e0202 */
[----:B------:R-:W3:Y:S01]  /*2170*/  LDG.E.CONSTANT R0, desc[UR14][R2.64] ;  /* 0x0000000e02007981 */ /* 0x000ee2000c1e9900 */
[----:B------:R-:W-:-:S03]  /*2180*/  IMAD.WIDE R10, R11, 0x4, R2 ;  /* 0x000000040b0a7825 */ /* 0x000fc600078e0202 */
[----:B------:R-:W4:Y:S01]  /*2190*/  LDG.E.CONSTANT R22, desc[UR14][R8.64+0x4] ;  /* 0x0000040e08167981 */ /* 0x000f22000c1e9900 */
[----:B------:R-:W-:-:S03]  /*21a0*/  IMAD.WIDE R18, R19, 0x4, R8 ;  /* 0x0000000413127825 */ /* 0x000fc600078e0208 */
[----:B------:R-:W5:Y:S04]  /*21b0*/  LDG.E.CONSTANT R25, desc[UR14][R10.64+0x4] ;  /* 0x0000040e0a197981 */ /* 0x000f68000c1e9900 */
[----:B------:R-:W2:Y:S04]  /*21c0*/  LDG.E.CONSTANT R27, desc[UR14][R18.64+0x4] ;  /* 0x0000040e121b7981 */ /* 0x000ea8000c1e9900 */
[----:B------:R-:W3:Y:S04]  /*21d0*/  LDG.E.CONSTANT R23, desc[UR14][R18.64] ;  /* 0x0000000e12177981 */ /* 0x000ee8000c1e9900 */
[----:B------:R0:W4:Y:S04]  /*21e0*/  LDG.E.CONSTANT R21, desc[UR14][R10.64] ;  /* 0x0000000e0a157981 */ /* 0x000128000c1e9900 */
[----:B------:R1:W4:Y:S01]  /*21f0*/  LDG.E.CONSTANT R12, desc[UR14][R8.64] ;  /* 0x0000000e080c7981 */ /* 0x000322000c1e9900 */
[----:B------:R-:W-:Y:S01]  /*2200*/  FADD R7, -R4, 1 ;  /* 0x3f80000004077421 */ /* 0x000fe20000000100 */
[----:B0-----:R-:W-:Y:S01]  /*2210*/  FADD R11, -R5, 1 ;  /* 0x3f800000050b7421 */ /* 0x001fe20000000100 */
[----:B------:R-:W-:Y:S01]  /*2220*/  FADD R2, -R6, 1 ;  /* 0x3f80000006027421 */ /* 0x000fe20000000100 */
[-C--:B-----5:R-:W-:Y:S01]  /*2230*/  FMUL R25, R25, R4.reuse ;  /* 0x0000000419197220 */ /* 0x0a0fe20000400000 */
[-C--:B--2---:R-:W-:Y:S01]  /*2240*/  FMUL R24, R27, R4.reuse ;  /* 0x000000041b187220 */ /* 0x084fe20000400000 */
[----:B---3--:R-:W-:-:S03]  /*2250*/  FMUL R23, R23, R4 ;  /* 0x0000000417177220 */ /* 0x008fc60000400000 */
[C---:B----4-:R-:W-:Y:S01]  /*2260*/  FFMA R22, R7.reuse, R22, R24 ;  /* 0x0000001607167223 */ /* 0x050fe20000000018 */
[----:B------:R-:W-:Y:S01]  /*2270*/  FFMA R20, R7, R20, R25 ;  /* 0x0000001407147223 */ /* 0x000fe20000000019 */
[----:B------:R-:W-:Y:S02]  /*2280*/  FMUL R21, R21, R4 ;  /* 0x0000000415157220 */ /* 0x000fe40000400000 */
[----:B-1----:R-:W-:Y:S01]  /*2290*/  FMUL R9, R22, R5 ;  /* 0x0000000516097220 */ /* 0x002fe20000400000 */
[----:B------:R-:W-:Y:S01]  /*22a0*/  FFMA R12, R7, R12, R23 ;  /* 0x0000000c070c7223 */ /* 0x000fe20000000017 */
[----:B------:R-:W-:Y:S02]  /*22b0*/  FFMA R0, R0, R7, R21 ;  /* 0x0000000700007223 */ /* 0x000fe40000000015 */
[----:B------:R-:W-:Y:S01]  /*22c0*/  FFMA R9, R20, R11, R9 ;  /* 0x0000000b14097223 */ /* 0x000fe20000000009 */
[----:B------:R-:W-:-:S03]  /*22d0*/  FMUL R5, R12, R5 ;  /* 0x000000050c057220 */ /* 0x000fc60000400000 */
[----:B------:R-:W-:Y:S01]  /*22e0*/  FMUL R6, R9, R6 ;  /* 0x0000000609067220 */ /* 0x000fe20000400000 */
[----:B------:R-:W-:-:S04]  /*22f0*/  FFMA R5, R0, R11, R5 ;  /* 0x0000000b00057223 */ /* 0x000fc80000000005 */
[----:B------:R-:W-:-:S07]  /*2300*/  FFMA R5, R5, R2, R6 ;  /* 0x0000000205057223 */ /* 0x000fce0000000006 */
.L_x_16:
[----:B------:R-:W-:Y:S05]  /*2310*/  BSYNC.RECONVERGENT B1 ;  /* 0x0000000000017941 */ /* 0x000fea0003800200 */
.L_x_15:
[----:B------:R-:W0:Y:S01]  /*2320*/  LDC.64 R2, c[0x0][0x3a0] ;  /* 0x0000e800ff027b82 */ /* 0x000e220000000a00 */
[----:B------:R-:W1:Y:S01]  /*2330*/  LDCU UR11, c[0x0][0x380] ;  /* 0x00007000ff0b77ac */ /* 0x000e620008000800 */
[C---:B0-----:R-:W-:Y:S01]  /*2340*/  IMAD.WIDE R2, R13.reuse, 0x4, R2 ;  /* 0x000000040d027825 */ /* 0x041fe200078e0202 */
[----:B------:R-:W-:-:S04]  /*2350*/  IADD3 R13, PT, PT, R13, UR4, RZ ;  /* 0x000000040d0d7c10 */ /* 0x000fc8000fffe0ff */
[----:B------:R0:W-:Y:S01]  /*2360*/  STG.E desc[UR14][R2.64], R5 ;  /* 0x0000000502007986 */ /* 0x0001e2000c10190e */
[----:B-1----:R-:W-:-:S13]  /*2370*/  ISETP.GE.AND P0, PT, R13, UR11, PT ;  /* 0x0000000b0d007c0c */ /* 0x002fda000bf06270 */
[----:B0-----:R-:W-:Y:S05]  /*2380*/  @!P0 BRA `(.L_x_23) ;  /* 0xffffffdc00c88947 */ /* 0x001fea000383ffff */
[----:B------:R-:W-:Y:S05]  /*2390*/  BSYNC.RECONVERGENT B0 ;  /* 0x0000000000007941 */ /* 0x000fea0003800200 */
.L_x_0:
[----:B------:R-:W-:Y:S05]  /*23a0*/  EXIT ;  /* 0x000000000000794d */ /* 0x000fea0003800000 */
        .weak           $__internal_0_$__cuda_sm3x_div_rn_noftz_f32_slowpath
        .type           $__internal_0_$__cuda_sm3x_div_rn_noftz_f32_slowpath,@function
        .size           $__internal_0_$__cuda_sm3x_div_rn_noftz_f32_slowpath,(.L_x_36 - $__internal_0_$__cuda_sm3x_div_rn_noftz_f32_slowpath)
$__internal_0_$__cuda_sm3x_div_rn_noftz_f32_slowpath:
[----:B------:R-:W-:Y:S01]  /*23b0*/  SHF.R.U32.HI R6, RZ, 0x17, R3 ;  /* 0x00000017ff067819 */ /* 0x000fe20000011603 */
[----:B------:R-:W-:Y:S01]  /*23c0*/  BSSY.RECONVERGENT B3, `(.L_x_24) ;  /* 0x0000062000037945 */ /* 0x000fe20003800200 */
[----:B------:R-:W-:Y:S02]  /*23d0*/  SHF.R.U32.HI R22, RZ, 0x17, R0 ;  /* 0x00000017ff167819 */ /* 0x000fe40000011600 */
[----:B------:R-:W-:Y:S02]  /*23e0*/  LOP3.LUT R6, R6, 0xff, RZ, 0xc0, !PT ;  /* 0x000000ff06067812 */ /* 0x000fe400078ec0ff */
[----:B------:R-:W-:-:S03]  /*23f0*/  LOP3.LUT R22, R22, 0xff, RZ, 0xc0, !PT ;  /* 0x000000ff16167812 */ /* 0x000fc600078ec0ff */
[----:B------:R-:W-:Y:S02]  /*2400*/  VIADD R23, R6, 0xffffffff ;  /* 0xffffffff06177836 */ /* 0x000fe40000000000 */
[----:B------:R-:W-:-:S03]  /*2410*/  VIADD R21, R22, 0xffffffff ;  /* 0xffffffff16157836 */ /* 0x000fc60000000000 */
[----:B------:R-:W-:-:S04]  /*2420*/  ISETP.GT.U32.AND P0, PT, R23, 0xfd, PT ;  /* 0x000000fd1700780c */ /* 0x000fc80003f04070 */
[----:B------:R-:W-:-:S13]  /*2430*/  ISETP.GT.U32.OR P0, PT, R21, 0xfd, P0 ;  /* 0x000000fd1500780c */ /* 0x000fda0000704470 */
[----:B------:R-:W-:Y:S01]  /*2440*/  @!P0 MOV R9, RZ ;  /* 0x000000ff00098202 */ /* 0x000fe20000000f00 */
[----:B------:R-:W-:Y:S06]  /*2450*/  @!P0 BRA `(.L_x_25) ;  /* 0x00000000005c8947 */ /* 0x000fec0003800000 */
[----:B------:R-:W-:Y:S02]  /*2460*/  FSETP.GTU.FTZ.AND P0, PT, |R0|, +INF , PT ;  /* 0x7f8000000000780b */ /* 0x000fe40003f1c200 */
[----:B------:R-:W-:-:S04]  /*2470*/  FSETP.GTU.FTZ.AND P1, PT, |R3|, +INF , PT ;  /* 0x7f8000000300780b */ /* 0x000fc80003f3c200 */
[----:B------:R-:W-:-:S13]  /*2480*/  PLOP3.LUT P0, PT, P0, P1, PT, 0xf8, 0x8f ;  /* 0x00000000008f781c */ /* 0x000fda0000703f70 */
[----:B------:R-:W-:Y:S05]  /*2490*/  @P0 BRA `(.L_x_26) ;  /* 0x00000004004c0947 */ /* 0x000fea0003800000 */
[----:B------:R-:W-:-:S13]  /*24a0*/  LOP3.LUT P0, RZ, R3, 0x7fffffff, R0, 0xc8, !PT ;  /* 0x7fffffff03ff7812 */ /* 0x000fda000780c800 */
[----:B------:R-:W-:Y:S05]  /*24b0*/  @!P0 BRA `(.L_x_27) ;  /* 0x00000004003c8947 */ /* 0x000fea0003800000 */
[C---:B------:R-:W-:Y:S02]  /*24c0*/  FSETP.NEU.FTZ.AND P1, PT, |R0|.reuse, +INF , PT ;  /* 0x7f8000000000780b */ /* 0x040fe40003f3d200 */
[----:B------:R-:W-:Y:S02]  /*24d0*/  FSETP.NEU.FTZ.AND P2, PT, |R3|, +INF , PT ;  /* 0x7f8000000300780b */ /* 0x000fe40003f5d200 */
[----:B------:R-:W-:-:S11]  /*24e0*/  FSETP.NEU.FTZ.AND P0, PT, |R0|, +INF , PT ;  /* 0x7f8000000000780b */ /* 0x000fd60003f1d200 */
[----:B------:R-:W-:Y:S05]  /*24f0*/  @!P2 BRA !P1, `(.L_x_27) ;  /* 0x00000004002ca947 */ /* 0x000fea0004800000 */
[----:B------:R-:W-:-:S04]  /*2500*/  LOP3.LUT P1, RZ, R0, 0x7fffffff, RZ, 0xc0, !PT ;  /* 0x7fffffff00ff7812 */ /* 0x000fc8000782c0ff */
[----:B------:R-:W-:-:S13]  /*2510*/  PLOP3.LUT P1, PT, P2, P1, PT, 0x2f, 0xf2 ;  /* 0x0000000000f2781c */ /* 0x000fda0001722577 */
[----:B------:R-:W-:Y:S05]  /*2520*/  @P1 BRA `(.L_x_28) ;  /* 0x0000000400181947 */ /* 0x000fea0003800000 */
[----:B------:R-:W-:-:S04]  /*2530*/  LOP3.LUT P1, RZ, R3, 0x7fffffff, RZ, 0xc0, !PT ;  /* 0x7fffffff03ff7812 */ /* 0x000fc8000782c0ff */
[----:B------:R-:W-:-:S13]  /*2540*/  PLOP3.LUT P0, PT, P0, P1, PT, 0x2f, 0xf2 ;  /* 0x0000000000f2781c */ /* 0x000fda0000702577 */
[----:B------:R-:W-:Y:S05]  /*2550*/  @P0 BRA `(.L_x_29) ;  /* 0x0000000400000947 */ /* 0x000fea0003800000 */
[----:B------:R-:W-:Y:S02]  /*2560*/  ISETP.GE.AND P0, PT, R21, RZ, PT ;  /* 0x000000ff1500720c */ /* 0x000fe40003f06270 */
[----:B------:R-:W-:-:S11]  /*2570*/  ISETP.GE.AND P1, PT, R23, RZ, PT ;  /* 0x000000ff1700720c */ /* 0x000fd60003f26270 */
[----:B------:R-:W-:Y:S02]  /*2580*/  @P0 IMAD.MOV.U32 R9, RZ, RZ, RZ ;  /* 0x000000ffff090224 */ /* 0x000fe400078e00ff */
[----:B------:R-:W-:Y:S01]  /*2590*/  @!P0 FFMA R0, R0, 1.84467440737095516160e+19, RZ ;  /* 0x5f80000000008823 */ /* 0x000fe200000000ff */
[----:B------:R-:W-:Y:S02]  /*25a0*/  @!P0 IMAD.MOV.U32 R9, RZ, RZ, -0x40 ;  /* 0xffffffc0ff098424 */ /* 0x000fe400078e00ff */
[----:B------:R-:W-:-:S03]  /*25b0*/  @!P1 FFMA R3, R3, 1.84467440737095516160e+19, RZ ;  /* 0x5f80000003039823 */ /* 0x000fc600000000ff */
[----:B------:R-:W-:-:S07]  /*25c0*/  @!P1 IADD3 R9, PT, PT, R9, 0x40, RZ ;  /* 0x0000004009099810 */ /* 0x000fce0007ffe0ff */
.L_x_25:
[----:B------:R-:W-:Y:S01]  /*25d0*/  LEA R24, R6, 0xc0800000, 0x17 ;  /* 0xc080000006187811 */ /* 0x000fe200078eb8ff */
[----:B------:R-:W-:Y:S04]  /*25e0*/  BSSY.RECONVERGENT B4, `(.L_x_30) ;  /* 0x0000036000047945 */ /* 0x000fe80003800200 */
[----:B------:R-:W-:Y:S02]  /*25f0*/  IMAD.IADD R24, R3, 0x1, -R24 ;  /* 0x0000000103187824 */ /* 0x000fe400078e0a18 */
[----:B------:R-:W-:Y:S02]  /*2600*/  VIADD R3, R22, 0xffffff81 ;  /* 0xffffff8116037836 */ /* 0x000fe40000000000 */
[----:B------:R-:W0:Y:S01]  /*2610*/  MUFU.RCP R26, R24 ;  /* 0x00000018001a7308 */ /* 0x000e220000001000 */
[----:B------:R-:W-:Y:S01]  /*2620*/  FADD.FTZ R21, -R24, -RZ ;  /* 0x800000ff18157221 */ /* 0x000fe20000010100 */
[C---:B------:R-:W-:Y:S01]  /*2630*/  IMAD R0, R3.reuse, -0x800000, R0 ;  /* 0xff80000003007824 */ /* 0x040fe200078e0200 */
[----:B------:R-:W-:-:S04]  /*2640*/  IADD3 R6, PT, PT, R3, 0x7f, -R6 ;  /* 0x0000007f03067810 */ /* 0x000fc80007ffe806 */
[----:B------:R-:W-:Y:S01]  /*2650*/  IADD3 R6, PT, PT, R6, R9, RZ ;  /* 0x0000000906067210 */ /* 0x000fe20007ffe0ff */
[----:B0-----:R-:W-:-:S04]  /*2660*/  FFMA R23, R26, R21, 1 ;  /* 0x3f8000001a177423 */ /* 0x001fc80000000015 */
[----:B------:R-:W-:-:S04]  /*2670*/  FFMA R23, R26, R23, R26 ;  /* 0x000000171a177223 */ /* 0x000fc8000000001a */
[----:B------:R-:W-:-:S04]  /*2680*/  FFMA R22, R0, R23, RZ ;  /* 0x0000001700167223 */ /* 0x000fc800000000ff */
[----:B------:R-:W-:-:S04]  /*2690*/  FFMA R25, R21, R22, R0 ;  /* 0x0000001615197223 */ /* 0x000fc80000000000 */
[----:B------:R-:W-:-:S04]  /*26a0*/  FFMA R22, R23, R25, R22 ;  /* 0x0000001917167223 */ /* 0x000fc80000000016 */
[----:B------:R-:W-:-:S04]  /*26b0*/  FFMA R21, R21, R22, R0 ;  /* 0x0000001615157223 */ /* 0x000fc80000000000 */
[----:B------:R-:W-:-:S05]  /*26c0*/  FFMA R0, R23, R21, R22 ;  /* 0x0000001517007223 */ /* 0x000fca0000000016 */
[----:B------:R-:W-:-:S04]  /*26d0*/  SHF.R.U32.HI R3, RZ, 0x17, R0 ;  /* 0x00000017ff037819 */ /* 0x000fc80000011600 */
[----:B------:R-:W-:-:S05]  /*26e0*/  LOP3.LUT R3, R3, 0xff, RZ, 0xc0, !PT ;  /* 0x000000ff03037812 */ /* 0x000fca00078ec0ff */
[----:B------:R-:W-:-:S04]  /*26f0*/  IMAD.IADD R3, R3, 0x1, R6 ;  /* 0x0000000103037824 */ /* 0x000fc800078e0206 */
[----:B------:R-:W-:-:S05]  /*2700*/  VIADD R9, R3, 0xffffffff ;  /* 0xffffffff03097836 */ /* 0x000fca0000000000 */
[----:B------:R-:W-:-:S13]  /*2710*/  ISETP.GE.U32.AND P0, PT, R9, 0xfe, PT ;  /* 0x000000fe0900780c */ /* 0x000fda0003f06070 */
[----:B------:R-:W-:Y:S05]  /*2720*/  @!P0 BRA `(.L_x_31) ;  /* 0x0000000000808947 */ /* 0x000fea0003800000 */
[----:B------:R-:W-:-:S13]  /*2730*/  ISETP.GT.AND P0, PT, R3, 0xfe, PT ;  /* 0x000000fe0300780c */ /* 0x000fda0003f04270 */
[----:B------:R-:W-:Y:S05]  /*2740*/  @P0 BRA `(.L_x_32) ;  /* 0x00000000006c0947 */ /* 0x000fea0003800000 */
[----:B------:R-:W-:-:S13]  /*2750*/  ISETP.GE.AND P0, PT, R3, 0x1, PT ;  /* 0x000000010300780c */ /* 0x000fda0003f06270 */
[----:B------:R-:W-:Y:S05]  /*2760*/  @P0 BRA `(.L_x_33) ;  /* 0x0000000000740947 */ /* 0x000fea0003800000 */
[----:B------:R-:W-:Y:S02]  /*2770*/  ISETP.GE.AND P0, PT, R3, -0x18, PT ;  /* 0xffffffe80300780c */ /* 0x000fe40003f06270 */
[----:B------:R-:W-:-:S11]  /*2780*/  LOP3.LUT R0, R0, 0x80000000, RZ, 0xc0, !PT ;  /* 0x8000000000007812 */ /* 0x000fd600078ec0ff */
[----:B------:R-:W-:Y:S05]  /*2790*/  @!P0 BRA `(.L_x_33) ;  /* 0x0000000000688947 */ /* 0x000fea0003800000 */
[-CC-:B------:R-:W-:Y:S01]  /*27a0*/  FFMA.RZ R6, R23, R21.reuse, R22.reuse ;  /* 0x0000001517067223 */ /* 0x180fe2000000c016 */
[C---:B------:R-:W-:Y:S02]  /*27b0*/  ISETP.NE.AND P2, PT, R3.reuse, RZ, PT ;  /* 0x000000ff0300720c */ /* 0x040fe40003f45270 */
[----:B------:R-:W-:Y:S02]  /*27c0*/  ISETP.NE.AND P1, PT, R3, RZ, PT ;  /* 0x000000ff0300720c */ /* 0x000fe40003f25270 */
[----:B------:R-:W-:Y:S01]  /*27d0*/  LOP3.LUT R9, R6, 0x7fffff, RZ, 0xc0, !PT ;  /* 0x007fffff06097812 */ /* 0x000fe200078ec0ff */
[CCC-:B------:R-:W-:Y:S01]  /*27e0*/  FFMA.RP R6, R23.reuse, R21.reuse, R22.reuse ;  /* 0x0000001517067223 */ /* 0x1c0fe20000008016 */
[----:B------:R-:W-:Y:S01]  /*27f0*/  FFMA.RM R21, R23, R21, R22 ;  /* 0x0000001517157223 */ /* 0x000fe20000004016 */
[----:B------:R-:W-:Y:S01]  /*2800*/  IADD3 R22, PT, PT, R3, 0x20, RZ ;  /* 0x0000002003167810 */ /* 0x000fe20007ffe0ff */
[----:B------:R-:W-:Y:S01]  /*2810*/  IMAD.MOV R3, RZ, RZ, -R3 ;  /* 0x000000ffff037224 */ /* 0x000fe200078e0a03 */
[----:B------:R-:W-:-:S02]  /*2820*/  LOP3.LUT R9, R9, 0x800000, RZ, 0xfc, !PT ;  /* 0x0080000009097812 */ /* 0x000fc400078efcff */
[----:B------:R-:W-:Y:S02]  /*2830*/  FSETP.NEU.FTZ.AND P0, PT, R6, R21, PT ;  /* 0x000000150600720b */ /* 0x000fe40003f1d000 */
[----:B------:R-:W-:Y:S02]  /*2840*/  SHF.L.U32 R22, R9, R22, RZ ;  /* 0x0000001609167219 */ /* 0x000fe400000006ff */
[----:B------:R-:W-:Y:S02]  /*2850*/  SEL R6, R3, RZ, P2 ;  /* 0x000000ff03067207 */ /* 0x000fe40001000000 */
[----:B------:R-:W-:Y:S02]  /*2860*/  ISETP.NE.AND P1, PT, R22, RZ, P1 ;  /* 0x000000ff1600720c */ /* 0x000fe40000f25270 */
[----:B------:R-:W-:Y:S02]  /*2870*/  SHF.R.U32.HI R6, RZ, R6, R9 ;  /* 0x00000006ff067219 */ /* 0x000fe40000011609 */
[----:B------:R-:W-:-:S02]  /*2880*/  PLOP3.LUT P0, PT, P0, P1, PT, 0xf8, 0x8f ;  /* 0x00000000008f781c */ /* 0x000fc40000703f70 */
[----:B------:R-:W-:Y:S02]  /*2890*/  SHF.R.U32.HI R22, RZ, 0x1, R6 ;  /* 0x00000001ff167819 */ /* 0x000fe40000011606 */
[----:B------:R-:W-:-:S04]  /*28a0*/  SEL R3, RZ, 0x1, !P0 ;  /* 0x00000001ff037807 */ /* 0x000fc80004000000 */
[----:B------:R-:W-:-:S04]  /*28b0*/  LOP3.LUT R3, R3, 0x1, R22, 0xf8, !PT ;  /* 0x0000000103037812 */ /* 0x000fc800078ef816 */
[----:B------:R-:W-:-:S05]  /*28c0*/  LOP3.LUT R3, R3, R6, RZ, 0xc0, !PT ;  /* 0x0000000603037212 */ /* 0x000fca00078ec0ff */
[----:B------:R-:W-:-:S05]  /*28d0*/  IMAD.IADD R3, R22, 0x1, R3 ;  /* 0x0000000116037824 */ /* 0x000fca00078e0203 */
[----:B------:R-:W-:Y:S01]  /*28e0*/  LOP3.LUT R0, R3, R0, RZ, 0xfc, !PT ;  /* 0x0000000003007212 */ /* 0x000fe200078efcff */
[----:B------:R-:W-:Y:S06]  /*28f0*/  BRA `(.L_x_33) ;  /* 0x0000000000107947 */ /* 0x000fec0003800000 */
.L_x_32:
[----:B------:R-:W-:-:S04]  /*2900*/  LOP3.LUT R0, R0, 0x80000000, RZ, 0xc0, !PT ;  /* 0x8000000000007812 */ /* 0x000fc800078ec0ff */
[----:B------:R-:W-:Y:S01]  /*2910*/  LOP3.LUT R0, R0, 0x7f800000, RZ, 0xfc, !PT ;  /* 0x7f80000000007812 */ /* 0x000fe200078efcff */
[----:B------:R-:W-:Y:S06]  /*2920*/  BRA `(.L_x_33) ;  /* 0x0000000000047947 */ /* 0x000fec0003800000 */
.L_x_31:
[----:B------:R-:W-:-:S07]  /*2930*/  LEA R0, R6, R0, 0x17 ;  /* 0x0000000006007211 */ /* 0x000fce00078eb8ff */
.L_x_33:
[----:B------:R-:W-:Y:S05]  /*2940*/  BSYNC.RECONVERGENT B4 ;  /* 0x0000000000047941 */ /* 0x000fea0003800200 */
.L_x_30:
[----:B------:R-:W-:Y:S05]  /*2950*/  BRA `(.L_x_34) ;  /* 0x0000000000207947 */ /* 0x000fea0003800000 */
.L_x_29:
[----:B------:R-:W-:-:S04]  /*2960*/  LOP3.LUT R0, R3, 0x80000000, R0, 0x48, !PT ;  /* 0x8000000003007812 */ /* 0x000fc800078e4800 */
[----:B------:R-:W-:Y:S01]  /*2970*/  LOP3.LUT R0, R0, 0x7f800000, RZ, 0xfc, !PT ;  /* 0x7f80000000007812 */ /* 0x000fe200078efcff */
[----:B------:R-:W-:Y:S06]  /*2980*/  BRA `(.L_x_34) ;  /* 0x0000000000147947 */ /* 0x000fec0003800000 */
.L_x_28:
[----:B------:R-:W-:Y:S01]  /*2990*/  LOP3.LUT R0, R3, 0x80000000, R0, 0x48, !PT ;  /* 0x8000000003007812 */ /* 0x000fe200078e4800 */
[----:B------:R-:W-:Y:S06]  /*29a0*/  BRA `(.L_x_34) ;  /* 0x00000000000c7947 */ /* 0x000fec0003800000 */
.L_x_27:
[----:B------:R-:W0:Y:S01]  /*29b0*/  MUFU.RSQ R0, -QNAN ;  /* 0xffc0000000007908 */ /* 0x000e220000001400 */
[----:B------:R-:W-:Y:S05]  /*29c0*/  BRA `(.L_x_34) ;  /* 0x0000000000047947 */ /* 0x000fea0003800000 */
.L_x_26:
[----:B------:R-:W-:-:S07]  /*29d0*/  FADD.FTZ R0, R0, R3 ;  /* 0x0000000300007221 */ /* 0x000fce0000010000 */
.L_x_34:
[----:B------:R-:W-:Y:S05]  /*29e0*/  BSYNC.RECONVERGENT B3 ;  /* 0x0000000000037941 */ /* 0x000fea0003800200 */
.L_x_24:
[----:B------:R-:W-:-:S04]  /*29f0*/  IMAD.MOV.U32 R3, RZ, RZ, 0x0 ;  /* 0x00000000ff037424 */ /* 0x000fc800078e00ff */
[----:B0-----:R-:W-:Y:S05]  /*2a00*/  RET.REL.NODEC R2 `(_Z6interpiPKfS0_S0_PfiS0_iS0_iS0_S0_S0_) ;  /* 0xffffffd4027c7950 */ /* 0x001fea0003c3ffff */
.L_x_35:
[----:B------:R-:W-:-:S00]  /*2a10*/  BRA `(.L_x_35) ;  /* 0xfffffffc00fc7947 */ /* 0x000fc0000383ffff */
[----:B------:R-:W-:-:S00]  /*2a20*/  NOP ;  /* 0x0000000000007918 */ /* 0x000fc00000000000 */
        /* <DEDUP_REMOVED lines=13> */
.L_x_36:


//--------------------- .nv.shared.reserved.0     --------------------------
	.section	.nv.shared.reserved.0,"aw",@nobits
	.weak		__nv_reservedSMEM_offset_0_alias
	.size		__nv_reservedSMEM_offset_0_alias, 0, 64
	.other		__nv_reservedSMEM_offset_0_alias,@"STO_CUDA_RESERVED_SHARED STV_DEFAULT"
__nv_reservedSMEM_offset_0_alias:
	.zero		0
	.zero		64


//--------------------- .nv.constant0._Z6interpiPKfS0_S0_PfiS0_iS0_iS0_S0_S0_ --------------------------
	.section	.nv.constant0._Z6interpiPKfS0_S0_PfiS0_iS0_iS0_S0_S0_,"a",@progbits
	.sectionflags	@""
	.align	4
.nv.constant0._Z6interpiPKfS0_S0_PfiS0_iS0_iS0_S0_S0_:
	.zero		1000


//--------------------- SYMBOLS --------------------------

	.type		.nv.reservedSmem.offset0,@object
	.size		.nv.reservedSmem.offset0,0x4
